	.target	sm_80

	.elftype	@"ET_EXEC"


//--------------------- .note.nv.tkinfo           --------------------------
	.section	.note.nv.tkinfo,"",@"SHT_NOTE"
	.sectionflags	@"SHF_NOTE_NV_TKINFO"
	.tkinfo
        /*0018*/ 	.word	0x00000002
        /*0030*/ 	.string	""
        /*0030*/ 	.string	"ptxas"
        /*0030*/ 	.string	"Cuda compilation tools, release 13.0, V13.0.88"
        /*0030*/ 	.string	"Build cuda_13.0.r13.0/compiler.36424714_0"
        /*0030*/ 	.string	"-v  -suppress-debug-info  -lineinfo  -arch sm_80 "



//--------------------- .note.nv.cuinfo           --------------------------
	.section	.note.nv.cuinfo,"",@"SHT_NOTE"
	.sectionflags	@"SHF_NOTE_NV_CUINFO"
        /*0018*/ 	.short	0x0002
        /*001a*/ 	.short	0x0050
        /*001c*/ 	.short	0x0082
	.zero		2


//--------------------- .nv.info                  --------------------------
	.section	.nv.info,"",@"SHT_CUDA_INFO"
	.align	4


	//----- nvinfo : EIATTR_REGCOUNT
	.align		4
        /*0000*/ 	.byte	0x04, 0x2f
        /*0002*/ 	.short	(.L_2 - .L_1)
	.align		4
.L_1:
        /*0004*/ 	.word	index@(attn_fwd)
        /*0008*/ 	.word	0x000000ff


	//----- nvinfo : EIATTR_FRAME_SIZE
	.align		4
.L_2:
        /*000c*/ 	.byte	0x04, 0x11
        /*000e*/ 	.short	(.L_4 - .L_3)
	.align		4
.L_3:
        /*0010*/ 	.word	index@(attn_fwd)
        /*0014*/ 	.word	0x00000800


	//----- nvinfo : EIATTR_MIN_STACK_SIZE
	.align		4
.L_4:
        /*0018*/ 	.byte	0x04, 0x12
        /*001a*/ 	.short	(.L_6 - .L_5)
	.align		4
.L_5:
        /*001c*/ 	.word	index@(attn_fwd)
        /*0020*/ 	.word	0x00000800
.L_6:


//--------------------- .nv.info.attn_fwd         --------------------------
	.section	.nv.info.attn_fwd,"",@"SHT_CUDA_INFO"
	.sectionflags	@""
	.align	4


	//----- nvinfo : EIATTR_CUDA_API_VERSION
	.align		4
        /*0000*/ 	.byte	0x04, 0x37
        /*0002*/ 	.short	(.L_8 - .L_7)
.L_7:
        /*0004*/ 	.word	0x00000082


	//----- nvinfo : EIATTR_SW2861232_WAR
	.align		4
.L_8:
        /*0008*/ 	.byte	0x01, 0x35
	.zero		2


	//----- nvinfo : EIATTR_PARAM_CBANK
	.align		4
        /*000c*/ 	.byte	0x04, 0x0a
        /*000e*/ 	.short	(.L_10 - .L_9)
	.align		4
.L_9:
        /*0010*/ 	.word	index@(.nv.constant0.attn_fwd)
        /*0014*/ 	.short	0x0160
        /*0016*/ 	.short	0x0088


	//----- nvinfo : EIATTR_CBANK_PARAM_SIZE
	.align		4
.L_10:
        /*0018*/ 	.byte	0x03, 0x19
        /*001a*/ 	.short	0x0088


	//----- nvinfo : EIATTR_KPARAM_INFO
	.align		4
        /*001c*/ 	.byte	0x04, 0x17
        /*001e*/ 	.short	(.L_12 - .L_11)
.L_11:
        /*0020*/ 	.word	0x00000000
        /*0024*/ 	.short	0x0019
        /*0026*/ 	.short	0x0080
        /*0028*/ 	.byte	0x00, 0xf4, 0x21, 0x00


	//----- nvinfo : EIATTR_KPARAM_INFO
	.align		4
.L_12:
        /*002c*/ 	.byte	0x04, 0x17
        /*002e*/ 	.short	(.L_14 - .L_13)
.L_13:
        /*0030*/ 	.word	0x00000000
        /*0034*/ 	.short	0x0018
        /*0036*/ 	.short	0x0078
        /*0038*/ 	.byte	0x00, 0xf4, 0x21, 0x00


	//----- nvinfo : EIATTR_KPARAM_INFO
	.align		4
.L_14:
        /*003c*/ 	.byte	0x04, 0x17
        /*003e*/ 	.short	(.L_16 - .L_15)
.L_15:
        /*0040*/ 	.word	0x00000000
        /*0044*/ 	.short	0x0017
        /*0046*/ 	.short	0x0070
        /*0048*/ 	.byte	0x00, 0xf0, 0x11, 0x00


	//----- nvinfo : EIATTR_KPARAM_INFO
	.align		4
.L_16:
        /*004c*/ 	.byte	0x04, 0x17
        /*004e*/ 	.short	(.L_18 - .L_17)
.L_17:
        /*0050*/ 	.word	0x00000000
        /*0054*/ 	.short	0x0016
        /*0056*/ 	.short	0x006c
        /*0058*/ 	.byte	0x00, 0xf0, 0x11, 0x00


	//----- nvinfo : EIATTR_KPARAM_INFO
	.align		4
.L_18:
        /*005c*/ 	.byte	0x04, 0x17
        /*005e*/ 	.short	(.L_20 - .L_19)
.L_19:
        /*0060*/ 	.word	0x00000000
        /*0064*/ 	.short	0x0015
        /*0066*/ 	.short	0x0068
        /*0068*/ 	.byte	0x00, 0xf0, 0x11, 0x00


	//----- nvinfo : EIATTR_KPARAM_INFO
	.align		4
.L_20:
        /*006c*/ 	.byte	0x04, 0x17
        /*006e*/ 	.short	(.L_22 - .L_21)
.L_21:
        /*0070*/ 	.word	0x00000000
        /*0074*/ 	.short	0x0014
        /*0076*/ 	.short	0x0064
        /*0078*/ 	.byte	0x00, 0xf0, 0x11, 0x00


	//----- nvinfo : EIATTR_KPARAM_INFO
	.align		4
.L_22:
        /*007c*/ 	.byte	0x04, 0x17
        /*007e*/ 	.short	(.L_24 - .L_23)
.L_23:
        /*0080*/ 	.word	0x00000000
        /*0084*/ 	.short	0x0013
        /*0086*/ 	.short	0x0060
        /*0088*/ 	.byte	0x00, 0xf0, 0x11, 0x00


	//----- nvinfo : EIATTR_KPARAM_INFO
	.align		4
.L_24:
        /*008c*/ 	.byte	0x04, 0x17
        /*008e*/ 	.short	(.L_26 - .L_25)
.L_25:
        /*0090*/ 	.word	0x00000000
        /*0094*/ 	.short	0x0012
        /*0096*/ 	.short	0x005c
        /*0098*/ 	.byte	0x00, 0xf0, 0x11, 0x00


	//----- nvinfo : EIATTR_KPARAM_INFO
	.align		4
.L_26:
        /*009c*/ 	.byte	0x04, 0x17
        /*009e*/ 	.short	(.L_28 - .L_27)
.L_27:
        /*00a0*/ 	.word	0x00000000
        /*00a4*/ 	.short	0x0011
        /*00a6*/ 	.short	0x0058
        /*00a8*/ 	.byte	0x00, 0xf0, 0x11, 0x00


	//----- nvinfo : EIATTR_KPARAM_INFO
	.align		4
.L_28:
        /*00ac*/ 	.byte	0x04, 0x17
        /*00ae*/ 	.short	(.L_30 - .L_29)
.L_29:
        /*00b0*/ 	.word	0x00000000
        /*00b4*/ 	.short	0x0010
        /*00b6*/ 	.short	0x0054
        /*00b8*/ 	.byte	0x00, 0xf0, 0x11, 0x00


	//----- nvinfo : EIATTR_KPARAM_INFO
	.align		4
.L_30:
        /*00bc*/ 	.byte	0x04, 0x17
        /*00be*/ 	.short	(.L_32 - .L_31)
.L_31:
        /*00c0*/ 	.word	0x00000000
        /*00c4*/ 	.short	0x000f
        /*00c6*/ 	.short	0x0050
        /*00c8*/ 	.byte	0x00, 0xf0, 0x11, 0x00


	//----- nvinfo : EIATTR_KPARAM_INFO
	.align		4
.L_32:
        /*00cc*/ 	.byte	0x04, 0x17
        /*00ce*/ 	.short	(.L_34 - .L_33)
.L_33:
        /*00d0*/ 	.word	0x00000000
        /*00d4*/ 	.short	0x000e
        /*00d6*/ 	.short	0x004c
        /*00d8*/ 	.byte	0x00, 0xf0, 0x11, 0x00


	//----- nvinfo : EIATTR_KPARAM_INFO
	.align		4
.L_34:
        /*00dc*/ 	.byte	0x04, 0x17
        /*00de*/ 	.short	(.L_36 - .L_35)
.L_35:
        /*00e0*/ 	.word	0x00000000
        /*00e4*/ 	.short	0x000d
        /*00e6*/ 	.short	0x0048
        /*00e8*/ 	.byte	0x00, 0xf0, 0x11, 0x00


	//----- nvinfo : EIATTR_KPARAM_INFO
	.align		4
.L_36:
        /*00ec*/ 	.byte	0x04, 0x17
        /*00ee*/ 	.short	(.L_38 - .L_37)
.L_37:
        /*00f0*/ 	.word	0x00000000
        /*00f4*/ 	.short	0x000c
        /*00f6*/ 	.short	0x0044
        /*00f8*/ 	.byte	0x00, 0xf0, 0x11, 0x00


	//----- nvinfo : EIATTR_KPARAM_INFO
	.align		4
.L_38:
        /*00fc*/ 	.byte	0x04, 0x17
        /*00fe*/ 	.short	(.L_40 - .L_39)
.L_39:
        /*0100*/ 	.word	0x00000000
        /*0104*/ 	.short	0x000b
        /*0106*/ 	.short	0x0040
        /*0108*/ 	.byte	0x00, 0xf0, 0x11, 0x00


	//----- nvinfo : EIATTR_KPARAM_INFO
	.align		4
.L_40:
        /*010c*/ 	.byte	0x04, 0x17
        /*010e*/ 	.short	(.L_42 - .L_41)
.L_41:
        /*0110*/ 	.word	0x00000000
        /*0114*/ 	.short	0x000a
        /*0116*/ 	.short	0x003c
        /*0118*/ 	.byte	0x00, 0xf0, 0x11, 0x00


	//----- nvinfo : EIATTR_KPARAM_INFO
	.align		4
.L_42:
        /*011c*/ 	.byte	0x04, 0x17
        /*011e*/ 	.short	(.L_44 - .L_43)
.L_43:
        /*0120*/ 	.word	0x00000000
        /*0124*/ 	.short	0x0009
        /*0126*/ 	.short	0x0038
        /*0128*/ 	.byte	0x00, 0xf0, 0x11, 0x00


	//----- nvinfo : EIATTR_KPARAM_INFO
	.align		4
.L_44:
        /*012c*/ 	.byte	0x04, 0x17
        /*012e*/ 	.short	(.L_46 - .L_45)
.L_45:
        /*0130*/ 	.word	0x00000000
        /*0134*/ 	.short	0x0008
        /*0136*/ 	.short	0x0034
        /*0138*/ 	.byte	0x00, 0xf0, 0x11, 0x00


	//----- nvinfo : EIATTR_KPARAM_INFO
	.align		4
.L_46:
        /*013c*/ 	.byte	0x04, 0x17
        /*013e*/ 	.short	(.L_48 - .L_47)
.L_47:
        /*0140*/ 	.word	0x00000000
        /*0144*/ 	.short	0x0007
        /*0146*/ 	.short	0x0030
        /*0148*/ 	.byte	0x00, 0xf0, 0x11, 0x00


	//----- nvinfo : EIATTR_KPARAM_INFO
	.align		4
.L_48:
        /*014c*/ 	.byte	0x04, 0x17
        /*014e*/ 	.short	(.L_50 - .L_49)
.L_49:
        /*0150*/ 	.word	0x00000000
        /*0154*/ 	.short	0x0006
        /*0156*/ 	.short	0x002c
        /*0158*/ 	.byte	0x00, 0xf0, 0x11, 0x00


	//----- nvinfo : EIATTR_KPARAM_INFO
	.align		4
.L_50:
        /*015c*/ 	.byte	0x04, 0x17
        /*015e*/ 	.short	(.L_52 - .L_51)
.L_51:
        /*0160*/ 	.word	0x00000000
        /*0164*/ 	.short	0x0005
        /*0166*/ 	.short	0x0028
        /*0168*/ 	.byte	0x00, 0xf0, 0x11, 0x00


	//----- nvinfo : EIATTR_KPARAM_INFO
	.align		4
.L_52:
        /*016c*/ 	.byte	0x04, 0x17
        /*016e*/ 	.short	(.L_54 - .L_53)
.L_53:
        /*0170*/ 	.word	0x00000000
        /*0174*/ 	.short	0x0004
        /*0176*/ 	.short	0x0020
        /*0178*/ 	.byte	0x00, 0xf4, 0x21, 0x00


	//----- nvinfo : EIATTR_KPARAM_INFO
	.align		4
.L_54:
        /*017c*/ 	.byte	0x04, 0x17
        /*017e*/ 	.short	(.L_56 - .L_55)
.L_55:
        /*0180*/ 	.word	0x00000000
        /*0184*/ 	.short	0x0003
        /*0186*/ 	.short	0x0018
        /*0188*/ 	.byte	0x00, 0xf4, 0x21, 0x00


	//----- nvinfo : EIATTR_KPARAM_INFO
	.align		4
.L_56:
        /*018c*/ 	.byte	0x04, 0x17
        /*018e*/ 	.short	(.L_58 - .L_57)
.L_57:
        /*0190*/ 	.word	0x00000000
        /*0194*/ 	.short	0x0002
        /*0196*/ 	.short	0x0010
        /*0198*/ 	.byte	0x00, 0xf4, 0x21, 0x00


	//----- nvinfo : EIATTR_KPARAM_INFO
	.align		4
.L_58:
        /*019c*/ 	.byte	0x04, 0x17
        /*019e*/ 	.short	(.L_60 - .L_59)
.L_59:
        /*01a0*/ 	.word	0x00000000
        /*01a4*/ 	.short	0x0001
        /*01a6*/ 	.short	0x0008
        /*01a8*/ 	.byte	0x00, 0xf4, 0x21, 0x00


	//----- nvinfo : EIATTR_KPARAM_INFO
	.align		4
.L_60:
        /*01ac*/ 	.byte	0x04, 0x17
        /*01ae*/ 	.short	(.L_62 - .L_61)
.L_61:
        /*01b0*/ 	.word	0x00000000
        /*01b4*/ 	.short	0x0000
        /*01b6*/ 	.short	0x0000
        /*01b8*/ 	.byte	0x00, 0xf4, 0x21, 0x00


	//----- nvinfo : EIATTR_MAXREG_COUNT
	.align		4
.L_62:
        /*01bc*/ 	.byte	0x03, 0x1b
        /*01be*/ 	.short	0x00ff


	//----- nvinfo : EIATTR_NUM_BARRIERS
	.align		4
        /*01c0*/ 	.byte	0x02, 0x4c
        /*01c2*/ 	.byte	0x01
	.zero		1


	//----- nvinfo : EIATTR_ANNOTATIONS
	.align		4
        /*01c4*/ 	.byte	0x04, 0x55
        /*01c6*/ 	.short	(.L_64 - .L_63)


	//   ....[0]....
.L_63:
        /*01c8*/ 	.word	0x00000001
        /*01cc*/ 	.byte	0xf0, 0x0f, 0x00, 0x00, 0x01, 0x00, 0x00, 0x00, 0x30, 0x10, 0x00, 0x00, 0x01, 0x00, 0x00, 0x00
        /* <DEDUP_REMOVED lines=248> */
        /*115c*/ 	.byte	0xb0, 0xa8, 0x00, 0x00


	//----- nvinfo : EIATTR_MERCURY_ISA_VERSION
	.align		4
.L_64:
        /*1160*/ 	.byte	0x03, 0x5f
        /*1162*/ 	.short	0x0000


	//----- nvinfo : EIATTR_COOP_GROUP_MASK_REGIDS
	.align		4
        /*1164*/ 	.byte	0x04, 0x29
        /*1166*/ 	.short	(.L_66 - .L_65)


	//   ....[0]....
.L_65:
        /*1168*/ 	.word	0xffffffff


	//   ....[1]....
        /*116c*/ 	.word	0xffffffff


	//   ....[2]....
        /*1170*/ 	.word	0xffffffff


	//   ....[3]....
        /*1174*/ 	.word	0xffffffff


	//   ....[4]....
        /*1178*/ 	.word	0xffffffff


	//   ....[5]....
        /*117c*/ 	.word	0xffffffff


	//   ....[6]....
        /*1180*/ 	.word	0xffffffff


	//   ....[7]....
        /*1184*/ 	.word	0xffffffff


	//   ....[8]....
        /*1188*/ 	.word	0xffffffff


	//   ....[9]....
        /*118c*/ 	.word	0xffffffff


	//   ....[10]....
        /*1190*/ 	.word	0xffffffff


	//   ....[11]....
        /*1194*/ 	.word	0xffffffff


	//   ....[12]....
        /*1198*/ 	.word	0xffffffff


	//   ....[13]....
        /*119c*/ 	.word	0xffffffff


	//   ....[14]....
        /*11a0*/ 	.word	0xffffffff


	//   ....[15]....
        /*11a4*/ 	.word	0xffffffff


	//   ....[16]....
        /*11a8*/ 	.word	0xffffffff


	//   ....[17]....
        /*11ac*/ 	.word	0xffffffff


	//   ....[18]....
        /*11b0*/ 	.word	0xffffffff


	//   ....[19]....
        /*11b4*/ 	.word	0xffffffff


	//----- nvinfo : EIATTR_COOP_GROUP_INSTR_OFFSETS
	.align		4
.L_66:
        /*11b8*/ 	.byte	0x04, 0x28
        /*11ba*/ 	.short	(.L_68 - .L_67)


	//   ....[0]....
.L_67:
        /*11bc*/ 	.word	0x00008850


	//   ....[1]....
        /*11c0*/ 	.word	0x00008860


	//   ....[2]....
        /*11c4*/ 	.word	0x00008870


	//   ....[3]....
        /*11c8*/ 	.word	0x00008880


	//   ....[4]....
        /*11cc*/ 	.word	0x000088d0


	//   ....[5]....
        /*11d0*/ 	.word	0x000088e0


	//   ....[6]....
        /*11d4*/ 	.word	0x000088f0


	//   ....[7]....
        /*11d8*/ 	.word	0x00008900


	//   ....[8]....
        /*11dc*/ 	.word	0x000089d0


	//   ....[9]....
        /*11e0*/ 	.word	0x000089f0


	//   ....[10]....
        /*11e4*/ 	.word	0x00009320


	//   ....[11]....
        /*11e8*/ 	.word	0x00009330


	//   ....[12]....
        /*11ec*/ 	.word	0x00009340


	//   ....[13]....
        /*11f0*/ 	.word	0x00009350


	//   ....[14]....
        /*11f4*/ 	.word	0x000093a0


	//   ....[15]....
        /*11f8*/ 	.word	0x000093b0


	//   ....[16]....
        /*11fc*/ 	.word	0x000093c0


	//   ....[17]....
        /*1200*/ 	.word	0x000093d0


	//   ....[18]....
        /*1204*/ 	.word	0x00009490


	//   ....[19]....
        /*1208*/ 	.word	0x000094b0


	//----- nvinfo : EIATTR_EXIT_INSTR_OFFSETS
	.align		4
.L_68:
        /*120c*/ 	.byte	0x04, 0x1c
        /*120e*/ 	.short	(.L_70 - .L_69)


	//   ....[0]....
.L_69:
        /*1210*/ 	.word	0x0000dc80


	//   ....[1]....
        /*1214*/ 	.word	0x0000dd20


	//----- nvinfo : EIATTR_REQNTID
	.align		4
.L_70:
        /*1218*/ 	.byte	0x04, 0x10
        /*121a*/ 	.short	(.L_72 - .L_71)
.L_71:
        /*121c*/ 	.word	0x00000080
        /*1220*/ 	.word	0x00000001
        /*1224*/ 	.word	0x00000001
.L_72:


//--------------------- .nv.callgraph             --------------------------
	.section	.nv.callgraph,"",@"SHT_CUDA_CALLGRAPH"
	.align	4
	.sectionentsize	8
	.align		4
        /*0000*/ 	.word	0x00000000
	.align		4
        /*0004*/ 	.word	0xffffffff
	.align		4
        /*0008*/ 	.word	0x00000000
	.align		4
        /*000c*/ 	.word	0xfffffffe
	.align		4
        /*0010*/ 	.word	0x00000000
	.align		4
        /*0014*/ 	.word	0xfffffffd
	.align		4
        /*0018*/ 	.word	0x00000000
	.align		4
        /*001c*/ 	.word	0xfffffffc


//--------------------- .nv.rel.action            --------------------------
	.section	.nv.rel.action,"",@"SHT_CUDA_RELOCINFO"
	.align	8
	.sectionentsize	8
        /*0000*/ 	.byte	0x73, 0x00, 0x00, 0x00, 0x00, 0x00, 0x00, 0x00, 0x00, 0x00, 0x00, 0x11, 0x25, 0x00, 0x05, 0x36


//--------------------- .nv.constant4             --------------------------
	.section	.nv.constant4,"a",@progbits
	.align	8
	.align		8
.nv.constant4:
        /*0000*/ 	.dword	_$_str


//--------------------- .nv.constant0.attn_fwd    --------------------------
	.section	.nv.constant0.attn_fwd,"a",@progbits
	.sectionflags	@""
	.align	4
.nv.constant0.attn_fwd:
	.zero		488


//--------------------- .text.attn_fwd            --------------------------
	.section	.text.attn_fwd,"ax",@progbits
	.sectioninfo	@"SHI_REGISTERS=255"
	.align	128
        .global         attn_fwd
        .type           attn_fwd,@function
        .size           attn_fwd,(.L_x_3 - attn_fwd)
        .other          attn_fwd,@"STO_CUDA_ENTRY STV_DEFAULT"
attn_fwd:
.text.attn_fwd:
[----:B------:R-:W-:Y:S02]  /*0000*/  MOV R1, c[0x0][0x28] ;  /* 0x00000a0000017a02 */ /* 0x000fe40000000f00 */
[----:B------:R-:W0:Y:S01]  /*0010*/  S2R R50, SR_TID.X ;  /* 0x0000000000327919 */ /* 0x000e220000002100 */
[----:B------:R-:W-:Y:S01]  /*0020*/  MOV R19, c[0x0][0x198] ;  /* 0x0000660000137a02 */ /* 0x000fe20000000f00 */
[----:B------:R-:W-:Y:S01]  /*0030*/  ULDC.64 UR4, c[0x0][0x118] ;  /* 0x0000460000047ab9 */ /* 0x000fe20000000a00 */
[----:B------:R-:W-:Y:S01]  /*0040*/  IADD3 R1, R1, -0x800, RZ ;  /* 0xfffff80001017810 */ /* 0x000fe20007ffe0ff */
[----:B------:R-:W1:Y:S04]  /*0050*/  S2R R3, SR_CTAID.X ;  /* 0x0000000000037919 */ /* 0x000e680000002500 */
[----:B------:R-:W2:Y:S01]  /*0060*/  S2R R52, SR_CTAID.Y ;  /* 0x0000000000347919 */ /* 0x000ea20000002600 */
[----:B0-----:R-:W-:Y:S02]  /*0070*/  LOP3.LUT R22, R50, 0x1f, RZ, 0xc0, !PT ;  /* 0x0000001f32167812 */ /* 0x001fe400078ec0ff */
[----:B------:R-:W-:-:S02]  /*0080*/  SHF.R.U32.HI R21, RZ, 0x5, R50 ;  /* 0x00000005ff157819 */ /* 0x000fc40000011632 */
[----:B-1----:R-:W-:Y:S02]  /*0090*/  LEA R2, R3, R22, 0x5 ;  /* 0x0000001603027211 */ /* 0x002fe400078e28ff */
[----:B------:R-:W-:Y:S01]  /*00a0*/  SGXT.U32 R21, R21, 0x2 ;  /* 0x000000021515781a */ /* 0x000fe20000000000 */
[----:B--2---:R-:W-:Y:S02]  /*00b0*/  IMAD R0, R52, c[0x0][0x190], RZ ;  /* 0x0000640034007a24 */ /* 0x004fe400078e02ff */
[----:B------:R-:W-:Y:S02]  /*00c0*/  IMAD R3, R2, c[0x0][0x194], RZ ;  /* 0x0000650002037a24 */ /* 0x000fe400078e02ff */
[----:B------:R-:W-:Y:S01]  /*00d0*/  IMAD R4, R21, c[0x0][0x198], RZ ;  /* 0x0000660015047a24 */ /* 0x000fe200078e02ff */
[C---:B------:R-:W-:Y:S01]  /*00e0*/  SHF.L.U32 R2, R0.reuse, 0x1, RZ ;  /* 0x0000000100027819 */ /* 0x040fe200000006ff */
[----:B------:R-:W-:Y:S01]  /*00f0*/  IMAD.HI R0, R0, 0x2, RZ ;  /* 0x0000000200007827 */ /* 0x000fe200078e02ff */
[----:B------:R-:W-:-:S03]  /*0100*/  SHF.L.U32 R5, R3, 0x1, RZ ;  /* 0x0000000103057819 */ /* 0x000fc600000006ff */
[----:B------:R-:W-:Y:S01]  /*0110*/  IMAD.HI R3, R3, 0x2, RZ ;  /* 0x0000000203037827 */ /* 0x000fe200078e02ff */
[----:B------:R-:W-:-:S03]  /*0120*/  IADD3 R47, P0, P1, R5, c[0x0][0x160], R2 ;  /* 0x00005800052f7a10 */ /* 0x000fc6000791e002 */
[----:B------:R-:W-:Y:S01]  /*0130*/  IMAD R8, R19, 0x4, R4 ;  /* 0x0000000413087824 */ /* 0x000fe200078e0204 */
[----:B------:R-:W-:Y:S02]  /*0140*/  IADD3.X R49, R3, c[0x0][0x164], R0, P0, P1 ;  /* 0x0000590003317a10 */ /* 0x000fe400007e2400 */
[C---:B------:R-:W-:Y:S02]  /*0150*/  LEA R2, P0, R4.reuse, R47, 0x1 ;  /* 0x0000002f04027211 */ /* 0x040fe400078008ff */
[----:B------:R-:W-:Y:S02]  /*0160*/  LEA R5, R19, R8, 0x2 ;  /* 0x0000000813057211 */ /* 0x000fe400078e10ff */
[----:B------:R-:W-:Y:S02]  /*0170*/  LEA.HI.X.SX32 R3, R4, R49, 0x1, P0 ;  /* 0x0000003104037211 */ /* 0x000fe400000f0eff */
[-C--:B------:R-:W-:Y:S02]  /*0180*/  LEA R6, P1, R5, R47.reuse, 0x1 ;  /* 0x0000002f05067211 */ /* 0x080fe400078208ff */
[----:B------:R-:W-:Y:S01]  /*0190*/  LEA R4, P0, R8, R47, 0x1 ;  /* 0x0000002f08047211 */ /* 0x000fe200078008ff */
[----:B------:R0:W2:Y:S01]  /*01a0*/  LDG.E.U16 R20, [R2.64] ;  /* 0x0000000402147981 */ /* 0x0000a2000c1e1500 */
[----:B------:R-:W-:-:S02]  /*01b0*/  LEA R0, R19, R5, 0x2 ;  /* 0x0000000513007211 */ /* 0x000fc400078e10ff */
[-C--:B------:R-:W-:Y:S02]  /*01c0*/  LEA.HI.X.SX32 R7, R5, R49.reuse, 0x1, P1 ;  /* 0x0000003105077211 */ /* 0x080fe400008f0eff */
[----:B------:R-:W-:Y:S02]  /*01d0*/  LEA.HI.X.SX32 R5, R8, R49, 0x1, P0 ;  /* 0x0000003108057211 */ /* 0x000fe400000f0eff */
[C---:B------:R-:W-:Y:S01]  /*01e0*/  LEA R8, P0, R0.reuse, R47, 0x1 ;  /* 0x0000002f00087211 */ /* 0x040fe200078008ff */
[----:B------:R1:W3:Y:S01]  /*01f0*/  LDG.E.U16 R24, [R6.64] ;  /* 0x0000000406187981 */ /* 0x0002e2000c1e1500 */
[C---:B------:R-:W-:Y:S02]  /*0200*/  LEA R11, R19.reuse, R0, 0x2 ;  /* 0x00000000130b7211 */ /* 0x040fe400078e10ff */
[----:B------:R-:W-:Y:S01]  /*0210*/  LEA.HI.X.SX32 R9, R0, R49, 0x1, P0 ;  /* 0x0000003100097211 */ /* 0x000fe200000f0eff */
[----:B------:R4:W5:Y:S01]  /*0220*/  LDG.E.U16 R23, [R4.64] ;  /* 0x0000000404177981 */ /* 0x000962000c1e1500 */
[----:B------:R-:W-:-:S02]  /*0230*/  LEA R0, R19, R11, 0x2 ;  /* 0x0000000b13007211 */ /* 0x000fc400078e10ff */
[----:B------:R-:W-:Y:S01]  /*0240*/  LEA R10, P0, R11, R47, 0x1 ;  /* 0x0000002f0b0a7211 */ /* 0x000fe200078008ff */
[----:B------:R1:W5:Y:S01]  /*0250*/  LDG.E.U16 R25, [R8.64] ;  /* 0x0000000408197981 */ /* 0x000362000c1e1500 */
[----:B------:R-:W-:Y:S02]  /*0260*/  LEA R13, R19, R0, 0x2 ;  /* 0x00000000130d7211 */ /* 0x000fe400078e10ff */
[----:B------:R-:W-:Y:S02]  /*0270*/  LEA.HI.X.SX32 R11, R11, R49, 0x1, P0 ;  /* 0x000000310b0b7211 */ /* 0x000fe400000f0eff */
[CC--:B0-----:R-:W-:Y:S01]  /*0280*/  LEA R2, P0, R0.reuse, R47.reuse, 0x1 ;  /* 0x0000002f00027211 */ /* 0x0c1fe200078008ff */
[----:B------:R-:W-:Y:S01]  /*0290*/  IMAD R14, R19, 0x4, R13 ;  /* 0x00000004130e7824 */ /* 0x000fe200078e020d */
[----:B------:R-:W-:Y:S01]  /*02a0*/  LEA R12, P1, R13, R47, 0x1 ;  /* 0x0000002f0d0c7211 */ /* 0x000fe200078208ff */
[----:B------:R0:W5:Y:S01]  /*02b0*/  LDG.E.U16 R26, [R10.64] ;  /* 0x000000040a1a7981 */ /* 0x000162000c1e1500 */
[----:B------:R-:W-:-:S02]  /*02c0*/  LEA.HI.X.SX32 R3, R0, R49, 0x1, P0 ;  /* 0x0000003100037211 */ /* 0x000fc400000f0eff */
[C---:B-1----:R-:W-:Y:S02]  /*02d0*/  LEA R6, P0, R14.reuse, R47, 0x1 ;  /* 0x0000002f0e067211 */ /* 0x042fe400078008ff */
[C---:B------:R-:W-:Y:S01]  /*02e0*/  LEA R0, R19.reuse, R14, 0x2 ;  /* 0x0000000e13007211 */ /* 0x040fe200078e10ff */
[----:B------:R1:W5:Y:S01]  /*02f0*/  LDG.E.U16 R27, [R2.64] ;  /* 0x00000004021b7981 */ /* 0x000362000c1e1500 */
[----:B------:R-:W-:Y:S02]  /*0300*/  LEA.HI.X.SX32 R7, R14, R49, 0x1, P0 ;  /* 0x000000310e077211 */ /* 0x000fe400000f0eff */
[C---:B----4-:R-:W-:Y:S02]  /*0310*/  LEA R4, P0, R0.reuse, R47, 0x1 ;  /* 0x0000002f00047211 */ /* 0x050fe400078008ff */
[----:B------:R-:W-:Y:S01]  /*0320*/  LEA R9, R19, R0, 0x2 ;  /* 0x0000000013097211 */ /* 0x000fe200078e10ff */
[----:B------:R4:W5:Y:S01]  /*0330*/  LDG.E.U16 R29, [R6.64] ;  /* 0x00000004061d7981 */ /* 0x000962000c1e1500 */
[----:B------:R-:W-:-:S02]  /*0340*/  LEA.HI.X.SX32 R5, R0, R49, 0x1, P0 ;  /* 0x0000003100057211 */ /* 0x000fc400000f0eff */
[----:B------:R-:W-:Y:S02]  /*0350*/  LEA R0, R19, R9, 0x2 ;  /* 0x0000000913007211 */ /* 0x000fe400078e10ff */
[----:B------:R-:W-:Y:S01]  /*0360*/  LEA.HI.X.SX32 R13, R13, R49, 0x1, P1 ;  /* 0x000000310d0d7211 */ /* 0x000fe200008f0eff */
[----:B------:R1:W5:Y:S01]  /*0370*/  LDG.E.U16 R30, [R4.64] ;  /* 0x00000004041e7981 */ /* 0x000362000c1e1500 */
[-C--:B------:R-:W-:Y:S02]  /*0380*/  LEA R8, P0, R9, R47.reuse, 0x1 ;  /* 0x0000002f09087211 */ /* 0x080fe400078008ff */
[----:B0-----:R-:W-:Y:S01]  /*0390*/  LEA R10, P1, R0, R47, 0x1 ;  /* 0x0000002f000a7211 */ /* 0x001fe200078208ff */
[----:B------:R0:W5:Y:S01]  /*03a0*/  LDG.E.U16 R28, [R12.64] ;  /* 0x000000040c1c7981 */ /* 0x000162000c1e1500 */
[----:B------:R-:W-:Y:S02]  /*03b0*/  LEA R14, R19, R0, 0x2 ;  /* 0x00000000130e7211 */ /* 0x000fe400078e10ff */
[----:B------:R-:W-:-:S02]  /*03c0*/  LEA.HI.X.SX32 R9, R9, R49, 0x1, P0 ;  /* 0x0000003109097211 */ /* 0x000fc400000f0eff */
[----:B------:R-:W-:Y:S02]  /*03d0*/  LEA.HI.X.SX32 R11, R0, R49, 0x1, P1 ;  /* 0x00000031000b7211 */ /* 0x000fe400008f0eff */
[C---:B-1----:R-:W-:Y:S01]  /*03e0*/  LEA R2, P0, R14.reuse, R47, 0x1 ;  /* 0x0000002f0e027211 */ /* 0x042fe200078008ff */
[----:B------:R1:W5:Y:S01]  /*03f0*/  LDG.E.U16 R31, [R8.64] ;  /* 0x00000004081f7981 */ /* 0x000362000c1e1500 */
[C---:B------:R-:W-:Y:S02]  /*0400*/  LEA R0, R19.reuse, R14, 0x2 ;  /* 0x0000000e13007211 */ /* 0x040fe400078e10ff */
[----:B------:R-:W-:Y:S01]  /*0410*/  LEA.HI.X.SX32 R3, R14, R49, 0x1, P0 ;  /* 0x000000310e037211 */ /* 0x000fe200000f0eff */
[----:B------:R1:W5:Y:S01]  /*0420*/  LDG.E.U16 R32, [R10.64] ;  /* 0x000000040a207981 */ /* 0x000362000c1e1500 */
[C---:B----4-:R-:W-:Y:S01]  /*0430*/  LEA R6, P0, R0.reuse, R47, 0x1 ;  /* 0x0000002f00067211 */ /* 0x050fe200078008ff */
[----:B0-----:R-:W-:Y:S02]  /*0440*/  IMAD R13, R19, 0x4, R0 ;  /* 0x00000004130d7824 */ /* 0x001fe400078e0200 */
[----:B------:R0:W4:Y:S01]  /*0450*/  LDG.E.U16 R33, [R2.64] ;  /* 0x0000000402217981 */ /* 0x000122000c1e1500 */
[----:B------:R-:W-:-:S02]  /*0460*/  LEA.HI.X.SX32 R7, R0, R49, 0x1, P0 ;  /* 0x0000003100077211 */ /* 0x000fc400000f0eff */
[----:B------:R-:W-:Y:S02]  /*0470*/  LEA R0, R19, R13, 0x2 ;  /* 0x0000000d13007211 */ /* 0x000fe400078e10ff */
[-C--:B------:R-:W-:Y:S01]  /*0480*/  LEA R4, P0, R13, R47.reuse, 0x1 ;  /* 0x0000002f0d047211 */ /* 0x080fe200078008ff */
[----:B------:R0:W4:Y:S01]  /*0490*/  LDG.E.U16 R34, [R6.64] ;  /* 0x0000000406227981 */ /* 0x000122000c1e1500 */
[C---:B------:R-:W-:Y:S02]  /*04a0*/  LEA R12, P1, R0.reuse, R47, 0x1 ;  /* 0x0000002f000c7211 */ /* 0x040fe400078208ff */
[----:B------:R-:W-:Y:S02]  /*04b0*/  LEA R14, R19, R0, 0x2 ;  /* 0x00000000130e7211 */ /* 0x000fe400078e10ff */
[-C--:B------:R-:W-:Y:S02]  /*04c0*/  LEA.HI.X.SX32 R5, R13, R49.reuse, 0x1, P0 ;  /* 0x000000310d057211 */ /* 0x080fe400000f0eff */
[----:B------:R-:W-:-:S02]  /*04d0*/  LEA.HI.X.SX32 R13, R0, R49, 0x1, P1 ;  /* 0x00000031000d7211 */ /* 0x000fc400008f0eff */
[C---:B------:R-:W-:Y:S01]  /*04e0*/  LEA R0, R19.reuse, R14, 0x2 ;  /* 0x0000000e13007211 */ /* 0x040fe200078e10ff */
[----:B------:R0:W4:Y:S01]  /*04f0*/  LDG.E.U16 R35, [R4.64] ;  /* 0x0000000404237981 */ /* 0x000122000c1e1500 */
[C---:B-1----:R-:W-:Y:S02]  /*0500*/  LEA R8, P0, R14.reuse, R47, 0x1 ;  /* 0x0000002f0e087211 */ /* 0x042fe400078008ff */
[C---:B------:R-:W-:Y:S01]  /*0510*/  LEA R10, R19.reuse, R0, 0x2 ;  /* 0x00000000130a7211 */ /* 0x040fe200078e10ff */
[----:B------:R1:W4:Y:S01]  /*0520*/  LDG.E.U16 R36, [R12.64] ;  /* 0x000000040c247981 */ /* 0x000322000c1e1500 */
[----:B------:R-:W-:Y:S02]  /*0530*/  LEA.HI.X.SX32 R9, R14, R49, 0x1, P0 ;  /* 0x000000310e097211 */ /* 0x000fe400000f0eff */
[C---:B0-----:R-:W-:Y:S02]  /*0540*/  LEA R2, P0, R0.reuse, R47, 0x1 ;  /* 0x0000002f00027211 */ /* 0x041fe400078008ff */
[----:B------:R-:W-:Y:S01]  /*0550*/  LEA R11, R19, R10, 0x2 ;  /* 0x0000000a130b7211 */ /* 0x000fe200078e10ff */
[----:B------:R0:W4:Y:S01]  /*0560*/  LDG.E.U16 R37, [R8.64] ;  /* 0x0000000408257981 */ /* 0x000122000c1e1500 */
[----:B------:R-:W-:-:S03]  /*0570*/  LEA.HI.X.SX32 R3, R0, R49, 0x1, P0 ;  /* 0x0000003100037211 */ /* 0x000fc600000f0eff */
[C---:B------:R-:W-:Y:S01]  /*0580*/  IMAD R0, R19.reuse, 0x4, R11 ;  /* 0x0000000413007824 */ /* 0x040fe200078e020b */
[CC--:B------:R-:W-:Y:S01]  /*0590*/  LEA R6, P0, R10.reuse, R47.reuse, 0x1 ;  /* 0x0000002f0a067211 */ /* 0x0c0fe200078008ff */
[----:B------:R0:W4:Y:S03]  /*05a0*/  LDG.E.U16 R38, [R2.64] ;  /* 0x0000000402267981 */ /* 0x000126000c1e1500 */
[----:B------:R-:W-:Y:S02]  /*05b0*/  LEA R14, R19, R0, 0x2 ;  /* 0x00000000130e7211 */ /* 0x000fe400078e10ff */
[----:B------:R-:W-:Y:S02]  /*05c0*/  LEA R4, P1, R11, R47, 0x1 ;  /* 0x0000002f0b047211 */ /* 0x000fe400078208ff */
[----:B------:R-:W-:Y:S02]  /*05d0*/  LEA R15, R19, R14, 0x2 ;  /* 0x0000000e130f7211 */ /* 0x000fe400078e10ff */
[----:B------:R-:W-:-:S02]  /*05e0*/  LEA.HI.X.SX32 R7, R10, R49, 0x1, P0 ;  /* 0x000000310a077211 */ /* 0x000fc400000f0eff */
[C---:B------:R-:W-:Y:S02]  /*05f0*/  LEA R10, P0, R0.reuse, R47, 0x1 ;  /* 0x0000002f000a7211 */ /* 0x040fe400078008ff */
[----:B-1----:R-:W-:Y:S01]  /*0600*/  LEA R13, R19, R15, 0x2 ;  /* 0x0000000f130d7211 */ /* 0x002fe200078e10ff */
[----:B------:R1:W4:Y:S01]  /*0610*/  LDG.E.U16 R39, [R6.64] ;  /* 0x0000000406277981 */ /* 0x000322000c1e1500 */
[-C--:B------:R-:W-:Y:S02]  /*0620*/  LEA.HI.X.SX32 R5, R11, R49.reuse, 0x1, P1 ;  /* 0x000000310b057211 */ /* 0x080fe400008f0eff */
[----:B------:R-:W-:Y:S02]  /*0630*/  LEA.HI.X.SX32 R11, R0, R49, 0x1, P0 ;  /* 0x00000031000b7211 */ /* 0x000fe400000f0eff */
[----:B0-----:R-:W-:Y:S01]  /*0640*/  LEA R8, P0, R14, R47, 0x1 ;  /* 0x0000002f0e087211 */ /* 0x001fe200078008ff */
[----:B------:R0:W4:Y:S01]  /*0650*/  LDG.E.U16 R40, [R4.64] ;  /* 0x0000000404287981 */ /* 0x000122000c1e1500 */
[----:B------:R-:W-:-:S02]  /*0660*/  LEA R0, R19, R13, 0x2 ;  /* 0x0000000d13007211 */ /* 0x000fc400078e10ff */
[----:B------:R-:W-:Y:S01]  /*0670*/  LEA.HI.X.SX32 R9, R14, R49, 0x1, P0 ;  /* 0x000000310e097211 */ /* 0x000fe200000f0eff */
[----:B------:R0:W4:Y:S01]  /*0680*/  LDG.E.U16 R41, [R10.64] ;  /* 0x000000040a297981 */ /* 0x000122000c1e1500 */
[----:B------:R-:W-:Y:S02]  /*0690*/  LEA R14, R19, R0, 0x2 ;  /* 0x00000000130e7211 */ /* 0x000fe400078e10ff */
[----:B------:R-:W-:Y:S01]  /*06a0*/  LEA R2, P0, R15, R47, 0x1 ;  /* 0x0000002f0f027211 */ /* 0x000fe200078008ff */
[----:B------:R0:W4:Y:S02]  /*06b0*/  LDG.E.U16 R42, [R8.64] ;  /* 0x00000004082a7981 */ /* 0x000124000c1e1500 */
[----:B------:R-:W-:Y:S01]  /*06c0*/  IMAD R16, R19, 0x4, R14 ;  /* 0x0000000413107824 */ /* 0x000fe200078e020e */
[----:B------:R-:W-:-:S04]  /*06d0*/  LEA.HI.X.SX32 R3, R15, R49, 0x1, P0 ;  /* 0x000000310f037211 */ /* 0x000fc800000f0eff */
[C---:B------:R-:W-:Y:S01]  /*06e0*/  LEA R15, R19.reuse, R16, 0x2 ;  /* 0x00000010130f7211 */ /* 0x040fe200078e10ff */
[----:B------:R0:W4:Y:S01]  /*06f0*/  LDG.E.U16 R43, [R2.64] ;  /* 0x00000004022b7981 */ /* 0x000122000c1e1500 */
[C---:B-1----:R-:W-:Y:S02]  /*0700*/  LEA R6, P0, R14.reuse, R47, 0x1 ;  /* 0x0000002f0e067211 */ /* 0x042fe400078008ff */
[----:B------:R-:W-:Y:S02]  /*0710*/  LEA R17, R19, R15, 0x2 ;  /* 0x0000000f13117211 */ /* 0x000fe400078e10ff */
[----:B------:R-:W-:Y:S02]  /*0720*/  LEA R12, P1, R13, R47, 0x1 ;  /* 0x0000002f0d0c7211 */ /* 0x000fe400078208ff */
[----:B0-----:R-:W-:Y:S02]  /*0730*/  LEA R5, R19, R17, 0x2 ;  /* 0x0000001113057211 */ /* 0x001fe400078e10ff */
[----:B------:R-:W-:-:S02]  /*0740*/  LEA.HI.X.SX32 R7, R14, R49, 0x1, P0 ;  /* 0x000000310e077211 */ /* 0x000fc400000f0eff */
[----:B------:R-:W-:Y:S02]  /*0750*/  LEA R10, P0, R15, R47, 0x1 ;  /* 0x0000002f0f0a7211 */ /* 0x000fe400078008ff */
[----:B------:R-:W-:Y:S01]  /*0760*/  LEA R18, R19, R5, 0x2 ;  /* 0x0000000513127211 */ /* 0x000fe200078e10ff */
[----:B------:R0:W4:Y:S01]  /*0770*/  LDG.E.U16 R45, [R6.64] ;  /* 0x00000004062d7981 */ /* 0x000122000c1e1500 */
[-C--:B------:R-:W-:Y:S02]  /*0780*/  LEA.HI.X.SX32 R13, R13, R49.reuse, 0x1, P1 ;  /* 0x000000310d0d7211 */ /* 0x080fe400008f0eff */
[----:B------:R-:W-:Y:S02]  /*0790*/  LEA.HI.X.SX32 R11, R15, R49, 0x1, P0 ;  /* 0x000000310f0b7211 */ /* 0x000fe400000f0eff */
[----:B------:R-:W-:Y:S01]  /*07a0*/  LEA R8, P1, R5, R47, 0x1 ;  /* 0x0000002f05087211 */ /* 0x000fe200078208ff */
[----:B------:R1:W4:Y:S01]  /*07b0*/  LDG.E.U16 R44, [R12.64] ;  /* 0x000000040c2c7981 */ /* 0x000322000c1e1500 */
[----:B------:R-:W-:-:S02]  /*07c0*/  LEA R15, R19, R18, 0x2 ;  /* 0x00000012130f7211 */ /* 0x000fc400078e10ff */
[C---:B------:R-:W-:Y:S01]  /*07d0*/  LEA R4, P0, R0.reuse, R47, 0x1 ;  /* 0x0000002f00047211 */ /* 0x040fe200078008ff */
[----:B------:R1:W4:Y:S01]  /*07e0*/  LDG.E.U16 R46, [R10.64] ;  /* 0x000000040a2e7981 */ /* 0x000322000c1e1500 */
[-C--:B------:R-:W-:Y:S01]  /*07f0*/  LEA.HI.X.SX32 R9, R5, R49.reuse, 0x1, P1 ;  /* 0x0000003105097211 */ /* 0x080fe200008f0eff */
[----:B------:R-:W-:Y:S01]  /*0800*/  IMAD R19, R19, 0x4, R15 ;  /* 0x0000000413137824 */ /* 0x000fe200078e020f */
[----:B------:R-:W-:Y:S02]  /*0810*/  LEA.HI.X.SX32 R5, R0, R49, 0x1, P0 ;  /* 0x0000003100057211 */ /* 0x000fe400000f0eff */
[CC--:B------:R-:W-:Y:S01]  /*0820*/  LEA R2, P0, R16.reuse, R47.reuse, 0x1 ;  /* 0x0000002f10027211 */ /* 0x0c0fe200078008ff */
[----:B------:R1:W4:Y:S01]  /*0830*/  LDG.E.U16 R8, [R8.64] ;  /* 0x0000000408087981 */ /* 0x000322000c1e1500 */
[-C--:B0-----:R-:W-:Y:S02]  /*0840*/  LEA R6, P1, R17, R47.reuse, 0x1 ;  /* 0x0000002f11067211 */ /* 0x081fe400078208ff */
[----:B------:R-:W-:Y:S01]  /*0850*/  LEA R14, P2, R15, R47, 0x1 ;  /* 0x0000002f0f0e7211 */ /* 0x000fe200078408ff */
[----:B------:R0:W4:Y:S01]  /*0860*/  LDG.E.U16 R4, [R4.64] ;  /* 0x0000000404047981 */ /* 0x000122000c1e1500 */
[----:B------:R-:W-:-:S02]  /*0870*/  LEA.HI.X.SX32 R3, R16, R49, 0x1, P0 ;  /* 0x0000003110037211 */ /* 0x000fc400000f0eff */
[----:B------:R-:W-:Y:S02]  /*0880*/  LEA.HI.X.SX32 R7, R17, R49, 0x1, P1 ;  /* 0x0000003111077211 */ /* 0x000fe400008f0eff */
[CC--:B-1----:R-:W-:Y:S01]  /*0890*/  LEA R12, P0, R18.reuse, R47.reuse, 0x1 ;  /* 0x0000002f120c7211 */ /* 0x0c2fe200078008ff */
[----:B------:R-:W4:Y:S01]  /*08a0*/  LDG.E.U16 R2, [R2.64] ;  /* 0x0000000402027981 */ /* 0x000f22000c1e1500 */
[----:B------:R-:W-:Y:S02]  /*08b0*/  LEA R10, P1, R19, R47, 0x1 ;  /* 0x0000002f130a7211 */ /* 0x000fe400078208ff */
[-C--:B------:R-:W-:Y:S01]  /*08c0*/  LEA.HI.X.SX32 R15, R15, R49.reuse, 0x1, P2 ;  /* 0x000000310f0f7211 */ /* 0x080fe200010f0eff */
[----:B------:R-:W4:Y:S01]  /*08d0*/  LDG.E.U16 R6, [R6.64] ;  /* 0x0000000406067981 */ /* 0x000f22000c1e1500 */
[-C--:B------:R-:W-:Y:S02]  /*08e0*/  LEA.HI.X.SX32 R13, R18, R49.reuse, 0x1, P0 ;  /* 0x00000031120d7211 */ /* 0x080fe400000f0eff */
[----:B------:R-:W-:Y:S01]  /*08f0*/  LEA.HI.X.SX32 R11, R19, R49, 0x1, P1 ;  /* 0x00000031130b7211 */ /* 0x000fe200008f0eff */
[----:B------:R1:W4:Y:S04]  /*0900*/  LDG.E.U16 R14, [R14.64] ;  /* 0x000000040e0e7981 */ /* 0x000328000c1e1500 */
[----:B------:R1:W4:Y:S04]  /*0910*/  LDG.E.U16 R12, [R12.64] ;  /* 0x000000040c0c7981 */ /* 0x000328000c1e1500 */
[----:B------:R-:W4:Y:S01]  /*0920*/  LDG.E.U16 R10, [R10.64] ;  /* 0x000000040a0a7981 */ /* 0x000f22000c1e1500 */
[----:B------:R-:W-:-:S04]  /*0930*/  SHF.R.S32.HI R0, RZ, 0x6, R50 ;  /* 0x00000006ff007819 */ /* 0x000fc80000011432 */
[----:B0-----:R-:W-:Y:S02]  /*0940*/  SGXT R5, R0, 0x1 ;  /* 0x000000010005781a */ /* 0x001fe40000000200 */
[----:B------:R-:W-:Y:S02]  /*0950*/  SHF.L.U32 R0, R50, 0x1, RZ ;  /* 0x0000000132007819 */ /* 0x000fe400000006ff */
[----:B------:R-:W-:-:S04]  /*0960*/  LOP3.LUT R5, R5, 0x90, RZ, 0xc0, !PT ;  /* 0x0000009005057812 */ /* 0x000fc800078ec0ff */
[----:B------:R-:W-:Y:S02]  /*0970*/  LOP3.LUT R5, R5, 0x7e, R0, 0x78, !PT ;  /* 0x0000007e05057812 */ /* 0x000fe400078e7800 */
[----:B------:R-:W-:-:S04]  /*0980*/  MOV R9, c[0x0][0x1d0] ;  /* 0x0000740000097a02 */ /* 0x000fc80000000f00 */
[----:B------:R-:W-:Y:S01]  /*0990*/  ISETP.GE.AND P0, PT, R9, 0x1, PT ;  /* 0x000000010900780c */ /* 0x000fe20003f06270 */
[----:B------:R-:W-:Y:S01]  /*09a0*/  IMAD.MOV.U32 R17, RZ, RZ, -0x800000 ;  /* 0xff800000ff117424 */ /* 0x000fe200078e00ff */
[----:B------:R-:W-:Y:S01]  /*09b0*/  MOV R19, 0xff800000 ;  /* 0xff80000000137802 */ /* 0x000fe20000000f00 */
[----:B------:R-:W-:Y:S01]  /*09c0*/  CS2R R80, SRZ ;  /* 0x0000000000507805 */ /* 0x000fe2000001ff00 */
[----:B------:R-:W-:Y:S01]  /*09d0*/  MOV R18, 0xff800000 ;  /* 0xff80000000127802 */ /* 0x000fe20000000f00 */
[----:B------:R-:W-:Y:S01]  /*09e0*/  CS2R R82, SRZ ;  /* 0x0000000000527805 */ /* 0x000fe2000001ff00 */
[----:B------:R-:W-:Y:S01]  /*09f0*/  MOV R16, 0xff800000 ;  /* 0xff80000000107802 */ /* 0x000fe20000000f00 */
[----:B------:R-:W-:Y:S01]  /*0a00*/  CS2R R56, SRZ ;  /* 0x0000000000387805 */ /* 0x000fe2000001ff00 */
[----:B-1----:R-:W-:Y:S01]  /*0a10*/  MOV R15, 0x3f800000 ;  /* 0x3f800000000f7802 */ /* 0x002fe20000000f00 */
[----:B------:R-:W-:Y:S01]  /*0a20*/  CS2R R58, SRZ ;  /* 0x00000000003a7805 */ /* 0x000fe2000001ff00 */
[----:B------:R-:W-:Y:S01]  /*0a30*/  MOV R13, 0x3f800000 ;  /* 0x3f800000000d7802 */ /* 0x000fe20000000f00 */
[----:B------:R-:W-:Y:S01]  /*0a40*/  CS2R R72, SRZ ;  /* 0x0000000000487805 */ /* 0x000fe2000001ff00 */
        /* <DEDUP_REMOVED lines=11> */
[----:B------:R-:W-:-:S02]  /*0b00*/  LOP3.LUT R48, R50, 0x7f, RZ, 0xc0, !PT ;  /* 0x0000007f32307812 */ /* 0x000fc400078ec0ff */
[----:B------:R-:W-:Y:S01]  /*0b10*/  LOP3.LUT R51, R50, 0x60, RZ, 0xc0, !PT ;  /* 0x0000006032337812 */ /* 0x000fe200078ec0ff */
[----:B--2---:R-:W-:Y:S04]  /*0b20*/  STS.U16 [R5+0x8000], R20 ;  /* 0x0080001405007388 */ /* 0x004fe80000000400 */
[----:B---3--:R0:W-:Y:S02]  /*0b30*/  STS.U16 [R5+0x8200], R24 ;  /* 0x0082001805007388 */ /* 0x0081e40000000400 */
[----:B0-----:R-:W-:Y:S02]  /*0b40*/  LOP3.LUT R24, R5, 0x20, RZ, 0x3c, !PT ;  /* 0x0000002005187812 */ /* 0x001fe400078e3cff */
[----:B-----5:R-:W-:Y:S04]  /*0b50*/  STS.U16 [R5+0x8400], R26 ;  /* 0x0084001a05007388 */ /* 0x020fe80000000400 */
[----:B------:R-:W-:Y:S04]  /*0b60*/  STS.U16 [R5+0x8800], R30 ;  /* 0x0088001e05007388 */ /* 0x000fe80000000400 */
[----:B------:R-:W-:Y:S04]  /*0b70*/  STS.U16 [R5+0x8600], R28 ;  /* 0x0086001c05007388 */ /* 0x000fe80000000400 */
[----:B------:R-:W-:Y:S04]  /*0b80*/  STS.U16 [R5+0x8a00], R32 ;  /* 0x008a002005007388 */ /* 0x000fe80000000400 */
[----:B----4-:R-:W-:Y:S04]  /*0b90*/  STS.U16 [R5+0x8c00], R34 ;  /* 0x008c002205007388 */ /* 0x010fe80000000400 */
[----:B------:R-:W-:Y:S04]  /*0ba0*/  STS.U16 [R5+0x8e00], R36 ;  /* 0x008e002405007388 */ /* 0x000fe80000000400 */
[----:B------:R-:W-:Y:S04]  /*0bb0*/  STS.U16 [R5+0x9000], R38 ;  /* 0x0090002605007388 */ /* 0x000fe80000000400 */
[----:B------:R-:W-:Y:S04]  /*0bc0*/  STS.U16 [R5+0x9200], R40 ;  /* 0x0092002805007388 */ /* 0x000fe80000000400 */
[----:B------:R-:W-:Y:S01]  /*0bd0*/  STS.U16 [R5+0x9400], R42 ;  /* 0x0094002a05007388 */ /* 0x000fe20000000400 */
[----:B------:R-:W-:-:S03]  /*0be0*/  MOV R20, 0x3f800000 ;  /* 0x3f80000000147802 */ /* 0x000fc60000000f00 */
[----:B------:R-:W-:Y:S04]  /*0bf0*/  STS.U16 [R5+0x9800], R45 ;  /* 0x0098002d05007388 */ /* 0x000fe80000000400 */
[----:B------:R-:W-:Y:S04]  /*0c00*/  STS.U16 [R5+0x9600], R44 ;  /* 0x0096002c05007388 */ /* 0x000fe80000000400 */
[----:B------:R-:W-:Y:S04]  /*0c10*/  STS.U16 [R5+0x9a00], R46 ;  /* 0x009a002e05007388 */ /* 0x000fe80000000400 */
[----:B------:R-:W-:Y:S04]  /*0c20*/  STS.U16 [R5+0x9c00], R8 ;  /* 0x009c000805007388 */ /* 0x000fe80000000400 */
[----:B------:R0:W-:Y:S04]  /*0c30*/  STS.U16 [R5+0x9e00], R14 ;  /* 0x009e000e05007388 */ /* 0x0001e80000000400 */
[----:B------:R-:W-:Y:S04]  /*0c40*/  STS.U16 [R24+0x8100], R23 ;  /* 0x0081001718007388 */ /* 0x000fe80000000400 */
        /* <DEDUP_REMOVED lines=13> */
[----:B------:R-:W-:Y:S01]  /*0d20*/  STS.U16 [R24+0x9f00], R10 ;  /* 0x009f000a18007388 */ /* 0x000fe20000000400 */
[----:B0-----:R-:W-:-:S02]  /*0d30*/  MOV R14, 0x3f800000 ;  /* 0x3f800000000e7802 */ /* 0x001fc40000000f00 */
[----:B------:R-:W-:Y:S01]  /*0d40*/  SHF.L.U32 R5, R50, 0x3, RZ ;  /* 0x0000000332057819 */ /* 0x000fe200000006ff */
[----:B------:R0:W-:Y:S02]  /*0d50*/  STS.U16 [R24+0x9900], R2 ;  /* 0x0099000218007388 */ /* 0x0001e40000000400 */
[----:B0-----:R-:W-:Y:S01]  /*0d60*/  IMAD R2, R21, c[0x0][0x1c8], RZ ;  /* 0x0000720015027a24 */ /* 0x001fe200078e02ff */
[----:B------:R-:W-:Y:S05]  /*0d70*/  @!P0 BRA `(.L_x_0) ;  /* 0x0000b0b000008947 */ /* 0x000fea0003800000 */
[----:B------:R-:W-:Y:S01]  /*0d80*/  LOP3.LUT R7, R50, 0x7, RZ, 0xc0, !PT ;  /* 0x0000000732077812 */ /* 0x000fe200078ec0ff */
[----:B------:R-:W-:Y:S01]  /*0d90*/  IMAD R3, R52, c[0x0][0x1b0], RZ ;  /* 0x00006c0034037a24 */ /* 0x000fe200078e02ff */
[----:B------:R-:W-:Y:S01]  /*0da0*/  LOP3.LUT R8, R5, 0x30, RZ, 0xc0, !PT ;  /* 0x0000003005087812 */ /* 0x000fe200078ec0ff */
[C---:B------:R-:W-:Y:S01]  /*0db0*/  IMAD R6, R48.reuse, c[0x0][0x1b4], RZ ;  /* 0x00006d0030067a24 */ /* 0x040fe200078e02ff */
[----:B------:R-:W-:Y:S01]  /*0dc0*/  SHF.R.U32.HI R5, RZ, 0x3, R48 ;  /* 0x00000003ff057819 */ /* 0x000fe20000011630 */
[----:B------:R-:W-:Y:S01]  /*0dd0*/  IMAD R4, R48, c[0x0][0x1a8], RZ ;  /* 0x00006a0030047a24 */ /* 0x000fe200078e02ff */
[----:B------:R-:W-:Y:S01]  /*0de0*/  LOP3.LUT R13, R50, 0x1c, RZ, 0xc0, !PT ;  /* 0x0000001c320d7812 */ /* 0x000fe200078ec0ff */
[C---:B------:R-:W-:Y:S01]  /*0df0*/  IMAD R9, R7.reuse, 0x40, R8 ;  /* 0x0000004007097824 */ /* 0x040fe200078e0208 */
[----:B------:R-:W-:Y:S01]  /*0e00*/  SHF.L.U32 R21, R7, 0x4, RZ ;  /* 0x0000000407157819 */ /* 0x000fe200000006ff */
[----:B------:R-:W-:Y:S01]  /*0e10*/  IMAD R2, R52, c[0x0][0x1a0], RZ ;  /* 0x0000680034027a24 */ /* 0x000fe200078e02ff */
[C---:B------:R-:W-:Y:S01]  /*0e20*/  SHF.L.U32 R132, R3.reuse, 0x1, RZ ;  /* 0x0000000103847819 */ /* 0x040fe200000006ff */
[----:B------:R-:W-:Y:S01]  /*0e30*/  IMAD.HI R3, R3, 0x2, RZ ;  /* 0x0000000203037827 */ /* 0x000fe200078e02ff */
[----:B------:R-:W-:Y:S01]  /*0e40*/  SHF.L.U32 R133, R6, 0x1, RZ ;  /* 0x0000000106857819 */ /* 0x000fe200000006ff */
[----:B------:R-:W-:Y:S01]  /*0e50*/  CS2R R80, SRZ ;  /* 0x0000000000507805 */ /* 0x000fe2000001ff00 */
[----:B------:R-:W-:Y:S01]  /*0e60*/  LOP3.LUT R11, R5, 0xc, RZ, 0xc0, !PT ;  /* 0x0000000c050b7812 */ /* 0x000fe200078ec0ff */
[C---:B------:R-:W-:Y:S01]  /*0e70*/  IMAD.HI R5, R4.reuse, 0x2, RZ ;  /* 0x0000000204057827 */ /* 0x040fe200078e02ff */
[----:B------:R-:W-:Y:S01]  /*0e80*/  SHF.L.U32 R12, R13, 0x2, RZ ;  /* 0x000000020d0c7819 */ /* 0x000fe200000006ff */
[----:B------:R-:W-:Y:S01]  /*0e90*/  CS2R R82, SRZ ;  /* 0x0000000000527805 */ /* 0x000fe2000001ff00 */
[----:B------:R-:W-:Y:S01]  /*0ea0*/  SHF.L.U32 R131, R4, 0x1, RZ ;  /* 0x0000000104837819 */ /* 0x000fe200000006ff */
[----:B------:R-:W-:Y:S01]  /*0eb0*/  IMAD.HI R6, R6, 0x2, RZ ;  /* 0x0000000206067827 */ /* 0x000fe200078e02ff */
[--C-:B------:R-:W-:Y:S01]  /*0ec0*/  LOP3.LUT R4, R9, 0x10, R0.reuse, 0x78, !PT ;  /* 0x0000001009047812 */ /* 0x100fe200078e7800 */
[----:B------:R-:W-:Y:S01]  /*0ed0*/  CS2R R56, SRZ ;  /* 0x0000000000387805 */ /* 0x000fe2000001ff00 */
[----:B------:R-:W-:Y:S01]  /*0ee0*/  LOP3.LUT R10, R21, 0x30, R0, 0x78, !PT ;  /* 0x00000030150a7812 */ /* 0x000fe200078e7800 */
[C---:B------:R-:W-:Y:S01]  /*0ef0*/  IMAD.SHL.U32 R130, R2.reuse, 0x2, RZ ;  /* 0x0000000202827824 */ /* 0x040fe200078e00ff */
[----:B------:R-:W-:Y:S01]  /*0f00*/  IADD3 R132, P2, P3, R133, c[0x0][0x170], R132 ;  /* 0x00005c0085847a10 */ /* 0x000fe20007b5e084 */
[----:B------:R-:W-:Y:S01]  /*0f10*/  IMAD.HI R2, R2, 0x2, RZ ;  /* 0x0000000202027827 */ /* 0x000fe200078e02ff */
[----:B------:R-:W-:Y:S01]  /*0f20*/  IADD3 R12, R12, R11, RZ ;  /* 0x0000000b0c0c7210 */ /* 0x000fe20007ffe0ff */
[----:B------:R-:W-:Y:S01]  /*0f30*/  CS2R R58, SRZ ;  /* 0x00000000003a7805 */ /* 0x000fe2000001ff00 */
[----:B------:R-:W-:Y:S01]  /*0f40*/  LEA R0, R13, R22, 0x4 ;  /* 0x000000160d007211 */ /* 0x000fe200078e20ff */
[----:B------:R-:W-:Y:S01]  /*0f50*/  IMAD.MOV.U32 R15, RZ, RZ, 0x3f800000 ;  /* 0x3f800000ff0f7424 */ /* 0x000fe200078e00ff */
[----:B------:R-:W-:Y:S01]  /*0f60*/  LOP3.LUT R11, R50, 0x10, RZ, 0xc0, !PT ;  /* 0x00000010320b7812 */ /* 0x000fe200078ec0ff */
[----:B------:R-:W-:Y:S01]  /*0f70*/  CS2R R72, SRZ ;  /* 0x0000000000487805 */ /* 0x000fe2000001ff00 */
[----:B------:R-:W-:-:S02]  /*0f80*/  LEA R7, R7, R51, 0x2 ;  /* 0x0000003307077211 */ /* 0x000fc400078e10ff */
[----:B------:R-:W-:Y:S01]  /*0f90*/  SHF.R.U32.HI R9, RZ, 0x1, R51 ;  /* 0x00000001ff097819 */ /* 0x000fe20000011633 */
[----:B------:R-:W-:Y:S01]  /*0fa0*/  IMAD R11, R11, 0x20, R4 ;  /* 0x000000200b0b7824 */ /* 0x000fe200078e0204 */
[----:B------:R-:W-:Y:S02]  /*0fb0*/  SHF.L.U32 R0, R0, 0x2, RZ ;  /* 0x0000000200007819 */ /* 0x000fe400000006ff */
[----:B------:R-:W-:Y:S02]  /*0fc0*/  IADD3.X R133, R6, c[0x0][0x174], R3, P2, P3 ;  /* 0x00005d0006857a10 */ /* 0x000fe400017e6403 */
[----:B------:R-:W-:Y:S02]  /*0fd0*/  MOV R16, c[0x0][0x1a4] ;  /* 0x0000690000107a02 */ /* 0x000fe40000000f00 */
[----:B------:R-:W-:Y:S01]  /*0fe0*/  LEA R10, R7, R10, 0x6 ;  /* 0x0000000a070a7211 */ /* 0x000fe200078e30ff */
[----:B------:R-:W-:Y:S01]  /*0ff0*/  STL.64 [R1+0x7b8], R132 ;  /* 0x0007b88401007387 */ /* 0x000fe20000100a00 */
[----:B------:R-:W-:Y:S01]  /*1000*/  SHF.L.U32 R14, R50, 0x8, RZ ;  /* 0x00000008320e7819 */ /* 0x000fe200000006ff */
[----:B------:R-:W-:Y:S01]  /*1010*/  IMAD R247, R16, 0x82, RZ ;  /* 0x0000008210f77824 */ /* 0x000fe200078e02ff */
[----:B------:R-:W-:Y:S01]  /*1020*/  LOP3.LUT R9, R0, R9, RZ, 0x3c, !PT ;  /* 0x0000000900097212 */ /* 0x000fe200078e3cff */
[----:B------:R-:W-:Y:S01]  /*1030*/  STL [R1+0x7c0], R133 ;  /* 0x0007c08501007387 */ /* 0x000fe20000100800 */
[----:B------:R-:W-:Y:S01]  /*1040*/  SHF.L.U32 R8, R48, 0x1, RZ ;  /* 0x0000000130087819 */ /* 0x000fe200000006ff */
[----:B------:R-:W-:Y:S01]  /*1050*/  IMAD.MOV.U32 R7, RZ, RZ, -0x800000 ;  /* 0xff800000ff077424 */ /* 0x000fe200078e00ff */
[----:B------:R-:W-:Y:S01]  /*1060*/  IADD3 R130, P0, P1, R131, c[0x0][0x168], R130 ;  /* 0x00005a0083827a10 */ /* 0x000fe2000791e082 */
[----:B------:R0:W-:Y:S01]  /*1070*/  STL.64 [R1+0x7c8], R10 ;  /* 0x0007c80a01007387 */ /* 0x0001e20000100a00 */
[----:B------:R-:W-:Y:S01]  /*1080*/  LOP3.LUT R21, R21, 0xf00, R14, 0xf8, !PT ;  /* 0x00000f0015157812 */ /* 0x000fe200078ef80e */
[C---:B------:R-:W-:Y:S01]  /*1090*/  IMAD R235, R16.reuse, 0x41, RZ ;  /* 0x0000004110eb7824 */ /* 0x040fe200078e02ff */
[----:B------:R-:W-:Y:S01]  /*10a0*/  MOV R20, 0x3f800000 ;  /* 0x3f80000000147802 */ /* 0x000fe20000000f00 */
[----:B------:R-:W-:Y:S01]  /*10b0*/  STL [R1+0x7e0], R11 ;  /* 0x0007e00b01007387 */ /* 0x000fe20000100800 */
[----:B------:R-:W-:Y:S01]  /*10c0*/  IADD3.X R131, R5, c[0x0][0x16c], R2, P0, P1 ;  /* 0x00005b0005837a10 */ /* 0x000fe200007e2402 */
[C---:B------:R-:W-:Y:S01]  /*10d0*/  IMAD R231, R16.reuse, 0x42, RZ ;  /* 0x0000004210e77824 */ /* 0x040fe200078e02ff */
[----:B------:R-:W-:Y:S01]  /*10e0*/  MOV R6, RZ ;  /* 0x000000ff00067202 */ /* 0x000fe20000000f00 */
[----:B------:R1:W-:Y:S01]  /*10f0*/  STL.64 [R1+0x7d0], R8 ;  /* 0x0007d00801007387 */ /* 0x0003e20000100a00 */
[----:B------:R-:W-:Y:S01]  /*1100*/  MOV R5, RZ ;  /* 0x000000ff00057202 */ /* 0x000fe20000000f00 */
[C---:B------:R-:W-:Y:S01]  /*1110*/  IMAD R241, R16.reuse, 0x88, RZ ;  /* 0x0000008810f17824 */ /* 0x040fe200078e02ff */
[----:B------:R-:W-:Y:S01]  /*1120*/  MOV R4, 0xff800000 ;  /* 0xff80000000047802 */ /* 0x000fe20000000f00 */
[----:B------:R2:W-:Y:S01]  /*1130*/  STL [R1+0x7f8], R9 ;  /* 0x0007f80901007387 */ /* 0x0005e20000100800 */
[C---:B------:R-:W-:Y:S01]  /*1140*/  IMAD R237, R16.reuse, 0x8a, RZ ;  /* 0x0000008a10ed7824 */ /* 0x040fe200078e02ff */
[-C--:B0-----:R-:W-:Y:S01]  /*1150*/  IADD3 R10, P3, R231, R130.reuse, RZ ;  /* 0x00000082e70a7210 */ /* 0x081fe20007f7e0ff */
[C---:B------:R-:W-:Y:S01]  /*1160*/  IMAD R233, R16.reuse, 0x21, RZ ;  /* 0x0000002110e97824 */ /* 0x040fe200078e02ff */
[----:B------:R0:W-:Y:S01]  /*1170*/  STL.64 [R1+0x7d8], R20 ;  /* 0x0007d81401007387 */ /* 0x0001e20000100a00 */
[C---:B------:R-:W-:Y:S01]  /*1180*/  IMAD R245, R16.reuse, 0x84, RZ ;  /* 0x0000008410f57824 */ /* 0x040fe200078e02ff */
[C---:B------:R-:W-:Y:S01]  /*1190*/  SHF.L.U32 R31, R16.reuse, 0x1, RZ ;  /* 0x00000001101f7819 */ /* 0x040fe200000006ff */
[C---:B------:R-:W-:Y:S01]  /*11a0*/  IMAD R234, R16.reuse, 0x8c, RZ ;  /* 0x0000008c10ea7824 */ /* 0x040fe200078e02ff */
[-C--:B-1----:R-:W-:Y:S01]  /*11b0*/  IADD3 R8, P4, R247, R130.reuse, RZ ;  /* 0x00000082f7087210 */ /* 0x082fe20007f9e0ff */
[----:B------:R1:W-:Y:S01]  /*11c0*/  STL.64 [R1+0x7e8], R6 ;  /* 0x0007e80601007387 */ /* 0x0003e20000100a00 */
[C---:B------:R-:W-:Y:S01]  /*11d0*/  IMAD R243, R16.reuse, 0x86, RZ ;  /* 0x0000008610f37824 */ /* 0x040fe200078e02ff */
[----:B------:R-:W-:Y:S01]  /*11e0*/  MOV R17, c[0x0][0x1b8] ;  /* 0x00006e0000117a02 */ /* 0x000fe20000000f00 */
[C---:B------:R-:W-:Y:S01]  /*11f0*/  IMAD R228, R16.reuse, 0x43, RZ ;  /* 0x0000004310e47824 */ /* 0x040fe200078e02ff */
[-C--:B--2---:R-:W-:Y:S01]  /*1200*/  LEA.HI.X.SX32 R9, R235, R131.reuse, 0x1, P4 ;  /* 0x00000083eb097211 */ /* 0x084fe200020f0eff */
[----:B------:R2:W-:Y:S01]  /*1210*/  STL.64 [R1+0x7f0], R4 ;  /* 0x0007f00401007387 */ /* 0x0005e20000100a00 */
[----:B------:R-:W-:Y:S01]  /*1220*/  LEA.HI.X.SX32 R11, R233, R131, 0x1, P3 ;  /* 0x00000083e90b7211 */ /* 0x000fe200018f0eff */
[C---:B------:R-:W-:Y:S01]  /*1230*/  IMAD R225, R16.reuse, 0x22, RZ ;  /* 0x0000002210e17824 */ /* 0x040fe200078e02ff */
[-C--:B0-----:R-:W-:Y:S01]  /*1240*/  IADD3 R20, P6, R245, R130.reuse, RZ ;  /* 0x00000082f5147210 */ /* 0x081fe20007fde0ff */
[----:B------:R0:W-:Y:S01]  /*1250*/  STL.64 [R1+0x568], R8 ;  /* 0x0005680801007387 */ /* 0x0001e20000100a00 */
[-C--:B------:R-:W-:Y:S01]  /*1260*/  IADD3 R132, P2, R243, R130.reuse, RZ ;  /* 0x00000082f3847210 */ /* 0x080fe20007f5e0ff */
[C---:B------:R-:W-:Y:S01]  /*1270*/  IMAD R226, R16.reuse, 0x11, RZ ;  /* 0x0000001110e27824 */ /* 0x040fe200078e02ff */
[-C--:B-1----:R-:W-:Y:S01]  /*1280*/  IADD3 R6, P1, R237, R130.reuse, RZ ;  /* 0x00000082ed067210 */ /* 0x082fe20007f3e0ff */
[----:B------:R-:W-:Y:S01]  /*1290*/  IMAD R229, R16, 0x8e, RZ ;  /* 0x0000008e10e57824 */ /* 0x000fe200078e02ff */
[----:B------:R-:W-:Y:S01]  /*12a0*/  LOP3.LUT P0, RZ, R50, 0x3, RZ, 0xc0, !PT ;  /* 0x0000000332ff7812 */ /* 0x000fe2000780c0ff */
[C---:B------:R-:W-:Y:S01]  /*12b0*/  IMAD R222, R16.reuse, 0x44, RZ ;  /* 0x0000004410de7824 */ /* 0x040fe200078e02ff */
[----:B------:R-:W-:Y:S01]  /*12c0*/  SHF.L.U32 R186, R17, 0x1, RZ ;  /* 0x0000000111ba7819 */ /* 0x000fe200000006ff */
[C---:B------:R-:W-:Y:S01]  /*12d0*/  IMAD R227, R16.reuse, 0x90, RZ ;  /* 0x0000009010e37824 */ /* 0x040fe200078e02ff */
[-C--:B--2---:R-:W-:Y:S01]  /*12e0*/  IADD3 R4, P5, R241, R130.reuse, RZ ;  /* 0x00000082f1047210 */ /* 0x084fe20007fbe0ff */
[----:B------:R-:W-:Y:S01]  /*12f0*/  IMAD R217, R16, 0x46, RZ ;  /* 0x0000004610d97824 */ /* 0x000fe200078e02ff */
[----:B------:R-:W-:Y:S01]  /*1300*/  MOV R235, R5 ;  /* 0x0000000500eb7202 */ /* 0x000fe20000000f00 */
[----:B0-----:R-:W2:Y:S01]  /*1310*/  LDL.LU R9, [R1+0x7f8] ;  /* 0x0007f80001097983 */ /* 0x001ea20000300800 */
[----:B------:R-:W-:Y:S01]  /*1320*/  IADD3 R8, P4, R234, R130, RZ ;  /* 0x00000082ea087210 */ /* 0x000fe20007f9e0ff */
[C---:B------:R-:W-:Y:S01]  /*1330*/  IMAD R220, R16.reuse, 0x45, RZ ;  /* 0x0000004510dc7824 */ /* 0x040fe200078e02ff */
[----:B------:R-:W-:Y:S01]  /*1340*/  MOV R234, R4 ;  /* 0x0000000400ea7202 */ /* 0x000fe20000000f00 */
[----:B------:R0:W-:Y:S01]  /*1350*/  STL [R1+0x550], R4 ;  /* 0x0005500401007387 */ /* 0x0001e20000100800 */
[-C--:B------:R-:W-:Y:S01]  /*1360*/  LEA.HI.X.SX32 R21, R231, R131.reuse, 0x1, P6 ;  /* 0x00000083e7157211 */ /* 0x080fe200030f0eff */
[----:B------:R-:W-:Y:S01]  /*1370*/  IMAD R223, R16, 0x92, RZ ;  /* 0x0000009210df7824 */ /* 0x000fe200078e02ff */
[----:B------:R-:W-:Y:S01]  /*1380*/  LEA.HI.X.SX32 R133, R228, R131, 0x1, P2 ;  /* 0x00000083e4857211 */ /* 0x000fe200010f0eff */
[C---:B------:R-:W-:Y:S01]  /*1390*/  IMAD R219, R16.reuse, 0x23, RZ ;  /* 0x0000002310db7824 */ /* 0x040fe200078e02ff */
[----:B------:R-:W-:Y:S01]  /*13a0*/  MOV R3, 0xff800000 ;  /* 0xff80000000037802 */ /* 0x000fe20000000f00 */
[C---:B------:R-:W-:Y:S01]  /*13b0*/  IMAD R215, R16.reuse, 0x47, RZ ;  /* 0x0000004710d77824 */ /* 0x040fe200078e02ff */
[----:B------:R-:W-:Y:S01]  /*13c0*/  MOV R2, 0xff800000 ;  /* 0xff80000000027802 */ /* 0x000fe20000000f00 */
[C---:B------:R-:W-:Y:S01]  /*13d0*/  IMAD R221, R16.reuse, 0x94, RZ ;  /* 0x0000009410dd7824 */ /* 0x040fe200078e02ff */
[----:B------:R-:W-:Y:S01]  /*13e0*/  MOV R0, RZ ;  /* 0x000000ff00007202 */ /* 0x000fe20000000f00 */
[----:B0-----:R0:W5:Y:S01]  /*13f0*/  LDL.LU.64 R4, [R1+0x7f0] ;  /* 0x0007f00001047983 */ /* 0x0011620000300a00 */
[C---:B------:R-:W-:Y:S01]  /*1400*/  IMAD R210, R16.reuse, 0x12, RZ ;  /* 0x0000001210d27824 */ /* 0x040fe200078e02ff */
[----:B------:R-:W-:Y:S01]  /*1410*/  MOV R14, 0x3f800000 ;  /* 0x3f800000000e7802 */ /* 0x000fe20000000f00 */
[C---:B------:R-:W-:Y:S01]  /*1420*/  IMAD R212, R16.reuse, 0x9, RZ ;  /* 0x0000000910d47824 */ /* 0x040fe200078e02ff */
[----:B------:R-:W-:Y:S01]  /*1430*/  STL [R1+0x548], R6 ;  /* 0x0005480601007387 */ /* 0x000fe20000100800 */
[C---:B------:R-:W-:Y:S01]  /*1440*/  IMAD R207, R16.reuse, 0x48, RZ ;  /* 0x0000004810cf7824 */ /* 0x040fe200078e02ff */
[----:B------:R-:W-:Y:S01]  /*1450*/  MOV R13, 0x3f800000 ;  /* 0x3f800000000d7802 */ /* 0x000fe20000000f00 */
[C---:B------:R-:W-:Y:S01]  /*1460*/  IMAD R213, R16.reuse, 0x96, RZ ;  /* 0x0000009610d57824 */ /* 0x040fe200078e02ff */
[----:B------:R1:W-:Y:S01]  /*1470*/  STL.64 [R1+0x668], R10 ;  /* 0x0006680a01007387 */ /* 0x0003e20000100a00 */
[----:B------:R-:W-:-:S02]  /*1480*/  IMAD R209, R16, 0x24, RZ ;  /* 0x0000002410d17824 */ /* 0x000fc400078e02ff */
[C---:B------:R-:W-:Y:S01]  /*1490*/  IMAD R201, R16.reuse, 0x4a, RZ ;  /* 0x0000004a10c97824 */ /* 0x040fe200078e02ff */
[----:B------:R-:W-:Y:S01]  /*14a0*/  STL [R1+0x540], R8 ;  /* 0x0005400801007387 */ /* 0x000fe20000100800 */
[----:B------:R-:W-:Y:S02]  /*14b0*/  IMAD.MOV.U32 R228, RZ, RZ, R6 ;  /* 0x000000ffffe47224 */ /* 0x000fe400078e0006 */
[C---:B------:R-:W-:Y:S01]  /*14c0*/  IMAD R211, R16.reuse, 0x98, RZ ;  /* 0x0000009810d37824 */ /* 0x040fe200078e02ff */
[----:B------:R-:W-:Y:S01]  /*14d0*/  STL.64 [R1+0x560], R20 ;  /* 0x0005601401007387 */ /* 0x000fe20000100a00 */
[C---:B------:R-:W-:Y:S02]  /*14e0*/  IMAD R203, R16.reuse, 0x25, RZ ;  /* 0x0000002510cb7824 */ /* 0x040fe400078e02ff */
[C---:B------:R-:W-:Y:S01]  /*14f0*/  IMAD R206, R16.reuse, 0x9a, RZ ;  /* 0x0000009a10ce7824 */ /* 0x040fe200078e02ff */
[----:B-1----:R-:W-:Y:S01]  /*1500*/  IADD3 R10, P3, R225, R130, RZ ;  /* 0x00000082e10a7210 */ /* 0x002fe20007f7e0ff */
[----:B------:R1:W-:Y:S01]  /*1510*/  STL.64 [R1+0x558], R132 ;  /* 0x0005588401007387 */ /* 0x0003e20000100a00 */
[----:B------:R-:W-:-:S02]  /*1520*/  IMAD R195, R16, 0x26, RZ ;  /* 0x0000002610c37824 */ /* 0x000fc400078e02ff */
[----:B------:R-:W-:Y:S01]  /*1530*/  LEA.HI.X.SX32 R11, R226, R131, 0x1, P3 ;  /* 0x00000083e20b7211 */ /* 0x000fe200018f0eff */
[C---:B------:R-:W-:Y:S02]  /*1540*/  IMAD R204, R16.reuse, 0x49, RZ ;  /* 0x0000004910cc7824 */ /* 0x040fe400078e02ff */
[C---:B------:R-:W-:Y:S02]  /*1550*/  IMAD R192, R16.reuse, 0x4c, RZ ;  /* 0x0000004c10c07824 */ /* 0x040fe400078e02ff */
[C---:B------:R-:W-:Y:S02]  /*1560*/  IMAD R196, R16.reuse, 0x13, RZ ;  /* 0x0000001310c47824 */ /* 0x040fe400078e02ff */
[C---:B------:R-:W-:Y:S01]  /*1570*/  IMAD R205, R16.reuse, 0x9c, RZ ;  /* 0x0000009c10cd7824 */ /* 0x040fe200078e02ff */
[----:B-1----:R-:W-:Y:S01]  /*1580*/  IADD3 R132, P2, R229, R130, RZ ;  /* 0x00000082e5847210 */ /* 0x002fe20007f5e0ff */
[C---:B------:R-:W-:Y:S01]  /*1590*/  IMAD R187, R16.reuse, 0x4e, RZ ;  /* 0x0000004e10bb7824 */ /* 0x040fe200078e02ff */
[----:B------:R-:W-:Y:S01]  /*15a0*/  MOV R229, R7 ;  /* 0x0000000700e57202 */ /* 0x000fe20000000f00 */
[C---:B------:R-:W-:Y:S01]  /*15b0*/  IMAD R199, R16.reuse, 0x4b, RZ ;  /* 0x0000004b10c77824 */ /* 0x040fe200078e02ff */
[----:B------:R0:W5:Y:S01]  /*15c0*/  LDL.LU.64 R6, [R1+0x7e8] ;  /* 0x0007e80001067983 */ /* 0x0001620000300a00 */
[----:B------:R-:W-:-:S02]  /*15d0*/  IMAD R197, R16, 0xa0, RZ ;  /* 0x000000a010c57824 */ /* 0x000fc400078e02ff */
[C---:B------:R-:W-:Y:S01]  /*15e0*/  IMAD R190, R16.reuse, 0x4d, RZ ;  /* 0x0000004d10be7824 */ /* 0x040fe200078e02ff */
[----:B------:R1:W-:Y:S01]  /*15f0*/  STL.64 [R1+0x6e8], R10 ;  /* 0x0006e80a01007387 */ /* 0x0003e20000100a00 */
[C---:B------:R-:W-:Y:S02]  /*1600*/  IMAD R189, R16.reuse, 0x27, RZ ;  /* 0x0000002710bd7824 */ /* 0x040fe400078e02ff */
[C---:B------:R-:W-:Y:S02]  /*1610*/  IMAD R180, R16.reuse, 0xa, RZ ;  /* 0x0000000a10b47824 */ /* 0x040fe400078e02ff */
[C---:B------:R-:W-:Y:S02]  /*1620*/  IMAD R198, R16.reuse, 0x9e, RZ ;  /* 0x0000009e10c67824 */ /* 0x040fe400078e02ff */
[C---:B------:R-:W-:Y:S02]  /*1630*/  IMAD R191, R16.reuse, 0xa4, RZ ;  /* 0x000000a410bf7824 */ /* 0x040fe400078e02ff */
[----:B------:R-:W-:-:S02]  /*1640*/  IMAD R183, R16, 0x5, RZ ;  /* 0x0000000510b77824 */ /* 0x000fc400078e02ff */
[----:B------:R-:W-:Y:S01]  /*1650*/  IMAD R185, R16, 0x4f, RZ ;  /* 0x0000004f10b97824 */ /* 0x000fe200078e02ff */
[----:B-1----:R-:W3:Y:S01]  /*1660*/  LDL.LU R11, [R1+0x7e0] ;  /* 0x0007e000010b7983 */ /* 0x002ee20000300800 */
[-C--:B------:R-:W-:Y:S01]  /*1670*/  IADD3 R20, P6, R222, R130.reuse, RZ ;  /* 0x00000082de147210 */ /* 0x080fe20007fde0ff */
[C---:B------:R-:W-:Y:S01]  /*1680*/  IMAD R178, R16.reuse, 0x14, RZ ;  /* 0x0000001410b27824 */ /* 0x040fe200078e02ff */
[-C--:B------:R-:W-:Y:S01]  /*1690*/  IADD3 R10, P3, R227, R130.reuse, RZ ;  /* 0x00000082e30a7210 */ /* 0x080fe20007f7e0ff */
[C---:B------:R-:W-:Y:S01]  /*16a0*/  IMAD R177, R16.reuse, 0x28, RZ ;  /* 0x0000002810b17824 */ /* 0x040fe200078e02ff */
[-C--:B------:R-:W-:Y:S01]  /*16b0*/  LEA.HI.X.SX32 R21, R225, R131.reuse, 0x1, P6 ;  /* 0x00000083e1157211 */ /* 0x080fe200030f0eff */
[C---:B------:R-:W-:Y:S01]  /*16c0*/  IMAD R174, R16.reuse, 0x50, RZ ;  /* 0x0000005010ae7824 */ /* 0x040fe200078e02ff */
[-C--:B------:R-:W-:Y:S01]  /*16d0*/  IADD3 R226, P6, R217, R130.reuse, RZ ;  /* 0x00000082d9e27210 */ /* 0x080fe20007fde0ff */
[----:B------:R-:W-:Y:S01]  /*16e0*/  IMAD R193, R16, 0xa2, RZ ;  /* 0x000000a210c17824 */ /* 0x000fe200078e02ff */
[-C--:B------:R-:W-:Y:S01]  /*16f0*/  LEA.HI.X.SX32 R235, R222, R131.reuse, 0x1, P5 ;  /* 0x00000083deeb7211 */ /* 0x080fe200028f0eff */
[----:B------:R1:W-:Y:S01]  /*1700*/  STL.64 [R1+0x660], R20 ;  /* 0x0006601401007387 */ /* 0x0003e20000100a00 */
[-C--:B------:R-:W-:Y:S01]  /*1710*/  LEA.HI.X.SX32 R229, R220, R131.reuse, 0x1, P1 ;  /* 0x00000083dce57211 */ /* 0x080fe200008f0eff */
[C---:B------:R-:W-:Y:S01]  /*1720*/  IMAD R169, R16.reuse, 0x52, RZ ;  /* 0x0000005210a97824 */ /* 0x040fe200078e02ff */
[----:B------:R-:W-:Y:S01]  /*1730*/  IADD3 R234, P5, R223, R130, RZ ;  /* 0x00000082dfea7210 */ /* 0x000fe20007fbe0ff */
[C---:B------:R-:W-:Y:S01]  /*1740*/  IMAD R179, R16.reuse, 0xa8, RZ ;  /* 0x000000a810b37824 */ /* 0x040fe200078e02ff */
[-C--:B------:R-:W-:Y:S01]  /*1750*/  LEA.HI.X.SX32 R227, R219, R131.reuse, 0x1, P6 ;  /* 0x00000083dbe37211 */ /* 0x080fe200030f0eff */
[C---:B------:R-:W-:Y:S01]  /*1760*/  IMAD R171, R16.reuse, 0x29, RZ ;  /* 0x0000002910ab7824 */ /* 0x040fe200078e02ff */
[----:B------:R-:W-:Y:S01]  /*1770*/  MOV R222, R8 ;  /* 0x0000000800de7202 */ /* 0x000fe20000000f00 */
[C---:B------:R-:W-:Y:S01]  /*1780*/  IMAD R163, R16.reuse, 0x2a, RZ ;  /* 0x0000002a10a37824 */ /* 0x040fe200078e02ff */
[----:B------:R-:W-:Y:S01]  /*1790*/  IADD3 R228, P1, R221, R130, RZ ;  /* 0x00000082dde47210 */ /* 0x000fe20007f3e0ff */
[C---:B------:R-:W-:Y:S01]  /*17a0*/  IMAD R172, R16.reuse, 0x51, RZ ;  /* 0x0000005110ac7824 */ /* 0x040fe200078e02ff */
[----:B-1----:R-:W4:Y:S01]  /*17b0*/  LDL.LU.64 R20, [R1+0x7d8] ;  /* 0x0007d80001147983 */ /* 0x002f220000300a00 */
[----:B------:R-:W-:Y:S01]  /*17c0*/  LEA.HI.X.SX32 R133, R215, R131, 0x1, P2 ;  /* 0x00000083d7857211 */ /* 0x000fe200010f0eff */
[----:B------:R-:W-:-:S02]  /*17d0*/  IMAD R160, R16, 0x54, RZ ;  /* 0x0000005410a07824 */ /* 0x000fc400078e02ff */
[----:B------:R1:W-:Y:S01]  /*17e0*/  STL [R1+0x530], R10 ;  /* 0x0005300a01007387 */ /* 0x0003e20000100800 */
[----:B------:R-:W-:Y:S01]  /*17f0*/  MOV R220, R10 ;  /* 0x0000000a00dc7202 */ /* 0x000fe20000000f00 */
[C---:B------:R-:W-:Y:S02]  /*1800*/  IMAD R175, R16.reuse, 0xaa, RZ ;  /* 0x000000aa10af7824 */ /* 0x040fe400078e02ff */
[----:B------:R-:W-:Y:S01]  /*1810*/  STL [R1+0x554], R235 ;  /* 0x000554eb01007387 */ /* 0x000fe20000100800 */
[C---:B------:R-:W-:Y:S02]  /*1820*/  IMAD R181, R16.reuse, 0xa6, RZ ;  /* 0x000000a610b57824 */ /* 0x040fe400078e02ff */
[C---:B------:R-:W-:Y:S02]  /*1830*/  IMAD R164, R16.reuse, 0x15, RZ ;  /* 0x0000001510a47824 */ /* 0x040fe400078e02ff */
[C---:B------:R-:W-:Y:S02]  /*1840*/  IMAD R173, R16.reuse, 0xac, RZ ;  /* 0x000000ac10ad7824 */ /* 0x040fe400078e02ff */
[----:B------:R-:W-:-:S02]  /*1850*/  IMAD R155, R16, 0x56, RZ ;  /* 0x00000056109b7824 */ /* 0x000fc400078e02ff */
[C---:B------:R-:W-:Y:S02]  /*1860*/  IMAD R166, R16.reuse, 0x53, RZ ;  /* 0x0000005310a67824 */ /* 0x040fe400078e02ff */
[C---:B------:R-:W-:Y:S02]  /*1870*/  IMAD R165, R16.reuse, 0xb0, RZ ;  /* 0x000000b010a57824 */ /* 0x040fe400078e02ff */
        /* <DEDUP_REMOVED lines=94> */
[C---:B------:R-:W-:Y:S01]  /*1e60*/  IMAD R19, R16.reuse, 0x1e, RZ ;  /* 0x0000001e10137824 */ /* 0x040fe200078e02ff */
[----:B--2---:R-:W-:Y:S01]  /*1e70*/  MOV R223, R9 ;  /* 0x0000000900df7202 */ /* 0x004fe20000000f00 */
[C---:B------:R-:W-:Y:S01]  /*1e80*/  IMAD R23, R16.reuse, 0x3c, RZ ;  /* 0x0000003c10177824 */ /* 0x040fe200078e02ff */
[----:B------:R-:W-:Y:S01]  /*1e90*/  LEA.HI.X.SX32 R223, R217, R131, 0x1, P4 ;  /* 0x00000083d9df7211 */ /* 0x000fe200020f0eff */
[----:B------:R-:W2:Y:S01]  /*1ea0*/  LDL.LU.64 R8, [R1+0x7d0] ;  /* 0x0007d00001087983 */ /* 0x000ea20000300a00 */
[C---:B------:R-:W-:Y:S02]  /*1eb0*/  IMAD R25, R16.reuse, 0x78, RZ ;  /* 0x0000007810197824 */ /* 0x040fe400078e02ff */
[C---:B------:R-:W-:Y:S01]  /*1ec0*/  IMAD R26, R16.reuse, 0x7a, RZ ;  /* 0x0000007a101a7824 */ /* 0x040fe200078e02ff */
[----:B------:R-:W-:Y:S01]  /*1ed0*/  STL [R1+0x54c], R229 ;  /* 0x00054ce501007387 */ /* 0x000fe20000100800 */
[C---:B------:R-:W-:Y:S02]  /*1ee0*/  IMAD R27, R16.reuse, 0x3e, RZ ;  /* 0x0000003e101b7824 */ /* 0x040fe400078e02ff */
[----:B------:R-:W-:-:S02]  /*1ef0*/  IMAD R28, R16, 0x7c, RZ ;  /* 0x0000007c101c7824 */ /* 0x000fc400078e02ff */
[----:B------:R-:W-:Y:S02]  /*1f00*/  IMAD R29, R16, 0x7e, RZ ;  /* 0x0000007e101d7824 */ /* 0x000fe400078e02ff */
        /* <DEDUP_REMOVED lines=26> */
[C---:B------:R-:W-:Y:S01]  /*20b0*/  IMAD R70, R17.reuse, 0x6, RZ ;  /* 0x0000000611467824 */ /* 0x040fe200078e02ff */
[----:B---3--:R-:W-:Y:S01]  /*20c0*/  MOV R221, R11 ;  /* 0x0000000b00dd7202 */ /* 0x008fe20000000f00 */
[C---:B------:R-:W-:Y:S01]  /*20d0*/  IMAD R71, R17.reuse, 0xc, RZ ;  /* 0x0000000c11477824 */ /* 0x040fe200078e02ff */
[----:B-1----:R-:W3:Y:S01]  /*20e0*/  LDL.LU.64 R10, [R1+0x7c8] ;  /* 0x0007c800010a7983 */ /* 0x002ee20000300a00 */
[----:B------:R-:W-:-:S02]  /*20f0*/  IMAD R75, R17, 0x18, RZ ;  /* 0x00000018114b7824 */ /* 0x000fc400078e02ff */
[C---:B------:R-:W-:Y:S01]  /*2100*/  IMAD R77, R17.reuse, 0x30, RZ ;  /* 0x00000030114d7824 */ /* 0x040fe200078e02ff */
[----:B------:R-:W-:Y:S01]  /*2110*/  STL.64 [R1+0x658], R226 ;  /* 0x000658e201007387 */ /* 0x000fe20000100a00 */
[C---:B------:R-:W-:Y:S02]  /*2120*/  IMAD R79, R17.reuse, 0x60, RZ ;  /* 0x00000060114f7824 */ /* 0x040fe400078e02ff */
[C---:B------:R-:W-:Y:S01]  /*2130*/  IMAD R84, R17.reuse, 0x62, RZ ;  /* 0x0000006211547824 */ /* 0x040fe200078e02ff */
[----:B------:R-:W-:Y:S01]  /*2140*/  STL [R1+0x544], R223 ;  /* 0x000544df01007387 */ /* 0x000fe20000100800 */
[C---:B------:R-:W-:Y:S02]  /*2150*/  IMAD R85, R17.reuse, 0x32, RZ ;  /* 0x0000003211557824 */ /* 0x040fe400078e02ff */
[C---:B------:R-:W-:Y:S01]  /*2160*/  IMAD R86, R17.reuse, 0x64, RZ ;  /* 0x0000006411567824 */ /* 0x040fe200078e02ff */
[----:B------:R1:W-:Y:S01]  /*2170*/  STL.64 [R1+0x538], R132 ;  /* 0x0005388401007387 */ /* 0x0003e20000100a00 */
[----:B------:R-:W-:-:S02]  /*2180*/  IMAD R88, R17, 0x66, RZ ;  /* 0x0000006611587824 */ /* 0x000fc400078e02ff */
[C---:B------:R-:W-:Y:S02]  /*2190*/  IMAD R94, R17.reuse, 0x1a, RZ ;  /* 0x0000001a115e7824 */ /* 0x040fe400078e02ff */
[C---:B------:R-:W-:Y:S02]  /*21a0*/  IMAD R100, R17.reuse, 0x34, RZ ;  /* 0x0000003411647824 */ /* 0x040fe400078e02ff */
[C---:B------:R-:W-:Y:S02]  /*21b0*/  IMAD R102, R17.reuse, 0x68, RZ ;  /* 0x0000006811667824 */ /* 0x040fe400078e02ff */
[C---:B------:R-:W-:Y:S02]  /*21c0*/  IMAD R108, R17.reuse, 0x6a, RZ ;  /* 0x0000006a116c7824 */ /* 0x040fe400078e02ff */
[C---:B------:R-:W-:Y:S01]  /*21d0*/  IMAD R116, R17.reuse, 0x6c, RZ ;  /* 0x0000006c11747824 */ /* 0x040fe200078e02ff */
[----:B-1----:R-:W2:Y:S01]  /*21e0*/  LDL.LU R133, [R1+0x7c0] ;  /* 0x0007c00001857983 */ /* 0x002ea20000300800 */
[-C--:B------:R-:W-:Y:S01]  /*21f0*/  IADD3 R226, P6, R210, R130.reuse, RZ ;  /* 0x00000082d2e27210 */ /* 0x080fe20007fde0ff */
[----:B------:R-:W-:Y:S01]  /*2200*/  IMAD R114, R17, 0x36, RZ ;  /* 0x0000003611727824 */ /* 0x000fe200078e02ff */
[----:B------:R-:W-:Y:S01]  /*2210*/  IADD3 R132, P2, R207, R130, RZ ;  /* 0x00000082cf847210 */ /* 0x000fe20007f5e0ff */
[C---:B------:R-:W-:Y:S01]  /*2220*/  IMAD R118, R17.reuse, 0x6e, RZ ;  /* 0x0000006e11767824 */ /* 0x040fe200078e02ff */
[----:B------:R-:W-:Y:S01]  /*2230*/  LEA.HI.X.SX32 R227, R212, R131, 0x1, P6 ;  /* 0x00000083d4e37211 */ /* 0x000fe200030f0eff */
[C---:B------:R-:W-:Y:S01]  /*2240*/  IMAD R120, R17.reuse, 0xe, RZ ;  /* 0x0000000e11787824 */ /* 0x040fe200078e02ff */
[----:B------:R-:W-:Y:S01]  /*2250*/  MOV R212, R132 ;  /* 0x0000008400d47202 */ /* 0x000fe20000000f00 */
[----:B------:R-:W-:-:S02]  /*2260*/  IMAD R122, R17, 0x1c, RZ ;  /* 0x0000001c117a7824 */ /* 0x000fc400078e02ff */
[----:B------:R1:W-:Y:S01]  /*2270*/  STL.64 [R1+0x728], R226 ;  /* 0x000728e201007387 */ /* 0x0003e20000100a00 */
[C---:B------:R-:W-:Y:S02]  /*2280*/  IMAD R138, R17.reuse, 0x70, RZ ;  /* 0x00000070118a7824 */ /* 0x040fe400078e02ff */
[C---:B------:R-:W-:Y:S01]  /*2290*/  IMAD R128, R17.reuse, 0x38, RZ ;  /* 0x0000003811807824 */ /* 0x040fe200078e02ff */
[----:B------:R0:W-:Y:S01]  /*22a0*/  STL [R1+0x650], R132 ;  /* 0x0006508401007387 */ /* 0x0001e20000100800 */
[C---:B------:R-:W-:Y:S02]  /*22b0*/  IMAD R140, R17.reuse, 0x72, RZ ;  /* 0x00000072118c7824 */ /* 0x040fe400078e02ff */
[C---:B------:R-:W-:Y:S02]  /*22c0*/  IMAD R152, R17.reuse, 0x74, RZ ;  /* 0x0000007411987824 */ /* 0x040fe400078e02ff */
[C---:B------:R-:W-:Y:S02]  /*22d0*/  IMAD R146, R17.reuse, 0x3a, RZ ;  /* 0x0000003a11927824 */ /* 0x040fe400078e02ff */
[----:B------:R-:W-:Y:S01]  /*22e0*/  IMAD R154, R17, 0x76, RZ ;  /* 0x00000076119a7824 */ /* 0x000fe200078e02ff */
[-C--:B-1----:R-:W-:Y:S01]  /*22f0*/  IADD3 R226, P6, R213, R130.reuse, RZ ;  /* 0x00000082d5e27210 */ /* 0x082fe20007fde0ff */
[----:B------:R-:W-:Y:S01]  /*2300*/  IMAD R157, R17, 0x1e, RZ ;  /* 0x0000001e119d7824 */ /* 0x000fe200078e02ff */
[----:B------:R-:W-:Y:S01]  /*2310*/  IADD3 R222, P4, R209, R130, RZ ;  /* 0x00000082d1de7210 */ /* 0x000fe20007f9e0ff */
[----:B------:R-:W-:-:S02]  /*2320*/  IMAD R168, R17, 0x78, RZ ;  /* 0x0000007811a87824 */ /* 0x000fc400078e02ff */
[C---:B------:R-:W-:Y:S01]  /*2330*/  IMAD R162, R17.reuse, 0x3c, RZ ;  /* 0x0000003c11a27824 */ /* 0x040fe200078e02ff */
[-C--:B------:R-:W-:Y:S01]  /*2340*/  LEA.HI.X.SX32 R223, R210, R131.reuse, 0x1, P4 ;  /* 0x00000083d2df7211 */ /* 0x080fe200020f0eff */
[----:B------:R-:W-:Y:S01]  /*2350*/  IMAD R170, R17, 0x7a, RZ ;  /* 0x0000007a11aa7824 */ /* 0x000fe200078e02ff */
[-C--:B------:R-:W-:Y:S01]  /*2360*/  LEA.HI.X.SX32 R221, R207, R131.reuse, 0x1, P3 ;  /* 0x00000083cfdd7211 */ /* 0x080fe200018f0eff */
[C---:B------:R-:W-:Y:S01]  /*2370*/  IMAD R176, R17.reuse, 0x3e, RZ ;  /* 0x0000003e11b07824 */ /* 0x040fe200078e02ff */
[-C--:B------:R-:W-:Y:S01]  /*2380*/  IADD3 R220, P3, R206, R130.reuse, RZ ;  /* 0x00000082cedc7210 */ /* 0x080fe20007f7e0ff */
[C---:B------:R-:W-:Y:S01]  /*2390*/  IMAD R182, R17.reuse, 0x7c, RZ ;  /* 0x0000007c11b67824 */ /* 0x040fe200078e02ff */
[-C--:B------:R-:W-:Y:S01]  /*23a0*/  LEA.HI.X.SX32 R235, R204, R131.reuse, 0x1, P5 ;  /* 0x00000083cceb7211 */ /* 0x080fe200028f0eff */
[----:B------:R-:W-:Y:S01]  /*23b0*/  IMAD R184, R17, 0x7e, RZ ;  /* 0x0000007e11b87824 */ /* 0x000fe200078e02ff */
[----:B------:R-:W-:Y:S02]  /*23c0*/  LEA.HI.X.SX32 R229, R201, R131, 0x1, P1 ;  /* 0x00000083c9e57211 */ /* 0x000fe400008f0eff */
[----:B------:R-:W-:-:S02]  /*23d0*/  IADD3 R204, P1, R192, R130, RZ ;  /* 0x00000082c0cc7210 */ /* 0x000fc40007f3e0ff */
[----:B------:R-:W-:Y:S02]  /*23e0*/  IADD3 R212, P5, R205, R130, RZ ;  /* 0x00000082cdd47210 */ /* 0x000fe40007fbe0ff */
[-C--:B------:R-:W-:Y:S02]  /*23f0*/  LEA.HI.X.SX32 R205, R195, R131.reuse, 0x1, P1 ;  /* 0x00000083c3cd7211 */ /* 0x080fe400008f0eff */
[-C--:B------:R-:W-:Y:S01]  /*2400*/  LEA.HI.X.SX32 R227, R199, R131.reuse, 0x1, P6 ;  /* 0x00000083c7e37211 */ /* 0x080fe200030f0eff */
[----:B------:R-:W-:Y:S02]  /*2410*/  IMAD R241, R16, 0x73, RZ ;  /* 0x0000007310f17824 */ /* 0x000fe400078e02ff */
[----:B--2---:R-:W-:Y:S02]  /*2420*/  IMAD.MOV.U32 R213, RZ, RZ, R133 ;  /* 0x000000ffffd57224 */ /* 0x004fe400078e0085 */
[----:B0-----:R-:W2:Y:S01]  /*2430*/  LDL.LU.64 R132, [R1+0x7b8] ;  /* 0x0007b80001847983 */ /* 0x001ea20000300a00 */
[----:B------:R-:W-:-:S02]  /*2440*/  LEA.HI.X.SX32 R213, R209, R131, 0x1, P2 ;  /* 0x00000083d1d57211 */ /* 0x000fc400010f0eff */
[-C--:B------:R-:W-:Y:S01]  /*2450*/  IADD3 R210, P2, R201, R130.reuse, RZ ;  /* 0x00000082c9d27210 */ /* 0x080fe20007f5e0ff */
[----:B------:R0:W-:Y:S04]  /*2460*/  STL.64 [R1+0x6e0], R222 ;  /* 0x0006e0de01007387 */ /* 0x0001e80000100a00 */
[----:B------:R1:W-:Y:S01]  /*2470*/  STL [R1+0x534], R221 ;  /* 0x000534dd01007387 */ /* 0x0003e20000100800 */
[-C--:B0-----:R-:W-:Y:S02]  /*2480*/  IADD3 R222, P4, R211, R130.reuse, RZ ;  /* 0x00000082d3de7210 */ /* 0x081fe40007f9e0ff */
[-C--:B------:R-:W-:Y:S02]  /*2490*/  LEA.HI.X.SX32 R211, R203, R131.reuse, 0x1, P2 ;  /* 0x00000083cbd37211 */ /* 0x080fe400010f0eff */
[-C--:B------:R-:W-:Y:S01]  /*24a0*/  IADD3 R206, P2, R195, R130.reuse, RZ ;  /* 0x00000082c3ce7210 */ /* 0x080fe20007f5e0ff */
[----:B------:R0:W-:Y:S03]  /*24b0*/  STL [R1+0x654], R213 ;  /* 0x000654d501007387 */ /* 0x0001e60000100800 */
[----:B------:R-:W-:Y:S01]  /*24c0*/  LEA.HI.X.SX32 R207, R196, R131, 0x1, P2 ;  /* 0x00000083c4cf7211 */ /* 0x000fe200010f0eff */
[----:B------:R-:W-:Y:S01]  /*24d0*/  STL.64 [R1+0x528], R234 ;  /* 0x000528ea01007387 */ /* 0x000fe20000100a00 */
[----:B------:R-:W-:-:S03]  /*24e0*/  IADD3 R196, P1, R187, R130, RZ ;  /* 0x00000082bbc47210 */ /* 0x000fc60007f3e0ff */
[----:B------:R3:W-:Y:S01]  /*24f0*/  STL.64 [R1+0x648], R210 ;  /* 0x000648d201007387 */ /* 0x0007e20000100a00 */
[----:B------:R-:W-:-:S03]  /*2500*/  LEA.HI.X.SX32 R223, R192, R131, 0x1, P4 ;  /* 0x00000083c0df7211 */ /* 0x000fc600020f0eff */
[----:B------:R-:W-:Y:S01]  /*2510*/  STL.64 [R1+0x520], R228 ;  /* 0x000520e401007387 */ /* 0x000fe20000100a00 */
[----:B-1----:R-:W-:-:S03]  /*2520*/  LEA.HI.X.SX32 R221, R190, R131, 0x1, P3 ;  /* 0x00000083bedd7211 */ /* 0x002fc600018f0eff */
[----:B------:R1:W-:Y:S01]  /*2530*/  STL.64 [R1+0x6d8], R206 ;  /* 0x0006d8ce01007387 */ /* 0x0003e20000100a00 */
[-C--:B0-----:R-:W-:Y:S02]  /*2540*/  LEA.HI.X.SX32 R213, R187, R131.reuse, 0x1, P5 ;  /* 0x00000083bbd57211 */ /* 0x081fe400028f0eff */
[-C--:B---3--:R-:W-:Y:S01]  /*2550*/  IADD3 R210, P6, R198, R130.reuse, RZ ;  /* 0x00000082c6d27210 */ /* 0x088fe20007fde0ff */
[----:B------:R-:W-:Y:S01]  /*2560*/  STL.64 [R1+0x518], R226 ;  /* 0x000518e201007387 */ /* 0x000fe20000100a00 */
[-C--:B------:R-:W-:Y:S02]  /*2570*/  IADD3 R198, P3, R191, R130.reuse, RZ ;  /* 0x00000082bfc67210 */ /* 0x080fe40007f7e0ff */
[-C--:B-1----:R-:W-:Y:S02]  /*2580*/  IADD3 R206, P2, R197, R130.reuse, RZ ;  /* 0x00000082c5ce7210 */ /* 0x082fe40007f5e0ff */
[-C--:B------:R-:W-:Y:S02]  /*2590*/  LEA.HI.X.SX32 R197, R189, R131.reuse, 0x1, P1 ;  /* 0x00000083bdc57211 */ /* 0x080fe400008f0eff */
[----:B------:R-:W-:Y:S01]  /*25a0*/  IADD3 R190, P1, R180, R130, RZ ;  /* 0x00000082b4be7210 */ /* 0x000fe20007f3e0ff */
[----:B------:R0:W-:Y:S03]  /*25b0*/  STL.64 [R1+0x640], R204 ;  /* 0x000640cc01007387 */ /* 0x0001e60000100a00 */
[-C--:B------:R-:W-:Y:S01]  /*25c0*/  LEA.HI.X.SX32 R191, R183, R131.reuse, 0x1, P1 ;  /* 0x00000083b7bf7211 */ /* 0x080fe200008f0eff */
[----:B------:R-:W-:Y:S01]  /*25d0*/  STL.64 [R1+0x510], R222 ;  /* 0x000510de01007387 */ /* 0x000fe20000100a00 */
[----:B------:R-:W-:-:S03]  /*25e0*/  LEA.HI.X.SX32 R211, R185, R131, 0x1, P6 ;  /* 0x00000083b9d37211 */ /* 0x000fc600030f0eff */
[----:B------:R-:W-:Y:S01]  /*25f0*/  STL.64 [R1+0x508], R220 ;  /* 0x000508dc01007387 */ /* 0x000fe20000100a00 */
[----:B------:R-:W-:-:S03]  /*2600*/  IADD3 R192, P6, R177, R130, RZ ;  /* 0x00000082b1c07210 */ /* 0x000fc60007fde0ff */
[----:B------:R1:W-:Y:S01]  /*2610*/  STL.64 [R1+0x638], R196 ;  /* 0x000638c401007387 */ /* 0x0003e20000100a00 */
[----:B0-----:R-:W-:-:S03]  /*2620*/  IADD3 R204, P4, R193, R130, RZ ;  /* 0x00000082c1cc7210 */ /* 0x001fc60007f9e0ff */
[----:B------:R-:W-:Y:S01]  /*2630*/  STL.64 [R1+0x500], R212 ;  /* 0x000500d401007387 */ /* 0x000fe20000100a00 */
[----:B------:R-:W-:-:S03]  /*2640*/  LEA.HI.X.SX32 R193, R178, R131, 0x1, P6 ;  /* 0x00000083b2c17211 */ /* 0x000fc600030f0eff */
[----:B------:R0:W-:Y:S01]  /*2650*/  STL.64 [R1+0x748], R190 ;  /* 0x000748be01007387 */ /* 0x0001e20000100a00 */
[----:B-1----:R-:W-:-:S04]  /*2660*/  IADD3 R196, P5, R178, R130, RZ ;  /* 0x00000082b2c47210 */ /* 0x002fc80007fbe0ff */
[-C--:B------:R-:W-:Y:S02]  /*2670*/  LEA.HI.X.SX32 R197, R180, R131.reuse, 0x1, P5 ;  /* 0x00000083b4c57211 */ /* 0x080fe400028f0eff */
[-C--:B0-----:R-:W-:Y:S01]  /*2680*/  IADD3 R190, P1, R174, R130.reuse, RZ ;  /* 0x00000082aebe7210 */ /* 0x081fe20007f3e0ff */
[----:B------:R-:W-:Y:S03]  /*2690*/  STL.64 [R1+0x4f8], R210 ;  /* 0x0004f8d201007387 */ /* 0x000fe60000100a00 */
[----:B------:R-:W-:Y:S01]  /*26a0*/  LEA.HI.X.SX32 R191, R177, R131, 0x1, P1 ;  /* 0x00000083b1bf7211 */ /* 0x000fe200008f0eff */
[----:B------:R-:W-:Y:S01]  /*26b0*/  STL.64 [R1+0x720], R196 ;  /* 0x000720c401007387 */ /* 0x000fe20000100a00 */
[----:B------:R-:W-:-:S03]  /*26c0*/  IADD3 R178, P1, R169, R130, RZ ;  /* 0x00000082a9b27210 */ /* 0x000fc60007f3e0ff */
[----:B------:R0:W-:Y:S01]  /*26d0*/  STL.64 [R1+0x6d0], R192 ;  /* 0x0006d0c001007387 */ /* 0x0001e20000100a00 */
[-C--:B------:R-:W-:Y:S02]  /*26e0*/  LEA.HI.X.SX32 R207, R174, R131.reuse, 0x1, P2 ;  /* 0x00000083aecf7211 */ /* 0x080fe400010f0eff */
[-C--:B------:R-:W-:Y:S01]  /*26f0*/  LEA.HI.X.SX32 R205, R172, R131.reuse, 0x1, P4 ;  /* 0x00000083accd7211 */ /* 0x080fe200020f0eff */
[----:B------:R1:W-:Y:S01]  /*2700*/  STL.64 [R1+0x630], R190 ;  /* 0x000630be01007387 */ /* 0x0003e20000100a00 */
[-C--:B------:R-:W-:Y:S02]  /*2710*/  LEA.HI.X.SX32 R199, R169, R131.reuse, 0x1, P3 ;  /* 0x00000083a9c77211 */ /* 0x080fe400018f0eff */
[-C--:B------:R-:W-:Y:S02]  /*2720*/  IADD3 R172, P3, R160, R130.reuse, RZ ;  /* 0x00000082a0ac7210 */ /* 0x080fe40007f7e0ff */
[----:B0-----:R-:W-:Y:S02]  /*2730*/  IADD3 R192, P6, R179, R130, RZ ;  /* 0x00000082b3c07210 */ /* 0x001fe40007fde0ff */
[----:B------:R-:W-:-:S02]  /*2740*/  LEA.HI.X.SX32 R179, R171, R131, 0x1, P1 ;  /* 0x00000083abb37211 */ /* 0x000fc400008f0eff */
[-C--:B------:R-:W-:Y:S02]  /*2750*/  IADD3 R174, P1, R163, R130.reuse, RZ ;  /* 0x00000082a3ae7210 */ /* 0x080fe40007f3e0ff */
[-C--:B-1----:R-:W-:Y:S01]  /*2760*/  IADD3 R190, P2, R175, R130.reuse, RZ ;  /* 0x00000082afbe7210 */ /* 0x082fe20007f5e0ff */
[----:B------:R-:W-:Y:S01]  /*2770*/  STL.64 [R1+0x4f0], R206 ;  /* 0x0004f0ce01007387 */ /* 0x000fe20000100a00 */
[-C--:B------:R-:W-:Y:S02]  /*2780*/  IADD3 R196, P5, R181, R130.reuse, RZ ;  /* 0x00000082b5c47210 */ /* 0x080fe40007fbe0ff */
[-C--:B------:R-:W-:Y:S01]  /*2790*/  LEA.HI.X.SX32 R175, R164, R131.reuse, 0x1, P1 ;  /* 0x00000083a4af7211 */ /* 0x080fe200008f0eff */
[----:B------:R-:W-:Y:S01]  /*27a0*/  STL.64 [R1+0x4e8], R204 ;  /* 0x0004e8cc01007387 */ /* 0x000fe20000100a00 */
[-C--:B------:R-:W-:Y:S02]  /*27b0*/  IADD3 R180, P4, R173, R130.reuse, RZ ;  /* 0x00000082adb47210 */ /* 0x080fe40007f9e0ff */
[----:B------:R-:W-:Y:S01]  /*27c0*/  LEA.HI.X.SX32 R173, R163, R131, 0x1, P3 ;  /* 0x00000083a3ad7211 */ /* 0x000fe200018f0eff */
[----:B------:R0:W-:Y:S01]  /*27d0*/  STL.64 [R1+0x628], R178 ;  /* 0x000628b201007387 */ /* 0x0001e20000100a00 */
[----:B------:R-:W-:-:S02]  /*27e0*/  IADD3 R164, P3, R155, R130, RZ ;  /* 0x000000829ba47210 */ /* 0x000fc40007f7e0ff */
[-C--:B------:R-:W-:Y:S01]  /*27f0*/  LEA.HI.X.SX32 R197, R166, R131.reuse, 0x1, P5 ;  /* 0x00000083a6c57211 */ /* 0x080fe200028f0eff */
[----:B------:R-:W-:Y:S01]  /*2800*/  STL.64 [R1+0x4e0], R198 ;  /* 0x0004e0c601007387 */ /* 0x000fe20000100a00 */
[----:B------:R-:W-:-:S03]  /*2810*/  LEA.HI.X.SX32 R193, R160, R131, 0x1, P6 ;  /* 0x00000083a0c17211 */ /* 0x000fc600030f0eff */
[----:B------:R1:W-:Y:S04]  /*2820*/  STL.64 [R1+0x6c8], R174 ;  /* 0x0006c8ae01007387 */ /* 0x0003e80000100a00 */
[----:B------:R-:W-:Y:S01]  /*2830*/  STL.64 [R1+0x4d8], R196 ;  /* 0x0004d8c401007387 */ /* 0x000fe20000100a00 */
[----:B0-----:R-:W-:-:S03]  /*2840*/  IADD3 R178, P5, R167, R130, RZ ;  /* 0x00000082a7b27210 */ /* 0x001fc60007fbe0ff */
[----:B------:R-:W-:Y:S01]  /*2850*/  STL.64 [R1+0x620], R172 ;  /* 0x000620ac01007387 */ /* 0x000fe20000100a00 */
[----:B-1----:R-:W-:Y:S02]  /*2860*/  IADD3 R174, P1, R165, R130, RZ ;  /* 0x00000082a5ae7210 */ /* 0x002fe40007f3e0ff */
[-C--:B------:R-:W-:Y:S01]  /*2870*/  LEA.HI.X.SX32 R165, R156, R131.reuse, 0x1, P3 ;  /* 0x000000839ca57211 */ /* 0x080fe200018f0eff */
[----:B------:R-:W-:Y:S01]  /*2880*/  STL.64 [R1+0x4d0], R192 ;  /* 0x0004d0c001007387 */ /* 0x000fe20000100a00 */
[----:B------:R-:W-:-:S03]  /*2890*/  LEA.HI.X.SX32 R181, R155, R131, 0x1, P4 ;  /* 0x000000839bb57211 */ /* 0x000fc600020f0eff */
[----:B------:R0:W-:Y:S01]  /*28a0*/  STL.64 [R1+0x618], R164 ;  /* 0x000618a401007387 */ /* 0x0001e20000100a00 */
[-C--:B------:R-:W-:Y:S02]  /*28b0*/  LEA.HI.X.SX32 R191, R158, R131.reuse, 0x1, P2 ;  /* 0x000000839ebf7211 */ /* 0x080fe400010f0eff */
[-C--:B------:R-:W-:Y:S02]  /*28c0*/  IADD3 R160, P4, R147, R130.reuse, RZ ;  /* 0x0000008293a07210 */ /* 0x080fe40007f9e0ff */
[----:B------:R-:W-:Y:S02]  /*28d0*/  LEA.HI.X.SX32 R179, R153, R131, 0x1, P5 ;  /* 0x0000008399b37211 */ /* 0x000fe400028f0eff */
[-C--:B------:R-:W-:Y:S02]  /*28e0*/  IADD3 R158, P5, R145, R130.reuse, RZ ;  /* 0x00000082919e7210 */ /* 0x080fe40007fbe0ff */
[-C--:B0-----:R-:W-:Y:S02]  /*28f0*/  IADD3 R164, P3, R148, R130.reuse, RZ ;  /* 0x0000008294a47210 */ /* 0x081fe40007f7e0ff */
[----:B------:R-:W-:-:S02]  /*2900*/  IADD3 R172, P6, R161, R130, RZ ;  /* 0x00000082a1ac7210 */ /* 0x000fc40007fde0ff */
[-C--:B------:R-:W-:Y:S01]  /*2910*/  LEA.HI.X.SX32 R165, R151, R131.reuse, 0x1, P3 ;  /* 0x0000008397a57211 */ /* 0x080fe200018f0eff */
[----:B------:R-:W-:Y:S01]  /*2920*/  STL.64 [R1+0x4c8], R190 ;  /* 0x0004c8be01007387 */ /* 0x000fe20000100a00 */
[-C--:B------:R-:W-:Y:S02]  /*2930*/  IADD3 R166, P2, R159, R130.reuse, RZ ;  /* 0x000000829fa67210 */ /* 0x080fe40007f5e0ff */
[-C--:B------:R-:W-:Y:S01]  /*2940*/  LEA.HI.X.SX32 R161, R148, R131.reuse, 0x1, P4 ;  /* 0x0000008394a17211 */ /* 0x080fe200020f0eff */
[----:B------:R-:W-:Y:S01]  /*2950*/  STL.64 [R1+0x4c0], R180 ;  /* 0x0004c0b401007387 */ /* 0x000fe20000100a00 */
[-C--:B------:R-:W-:Y:S02]  /*2960*/  LEA.HI.X.SX32 R159, R147, R131.reuse, 0x1, P5 ;  /* 0x00000083939f7211 */ /* 0x080fe400028f0eff */
[----:B------:R-:W-:Y:S01]  /*2970*/  IADD3 R148, P5, R139, R130, RZ ;  /* 0x000000828b947210 */ /* 0x000fe20007fbe0ff */
[----:B------:R0:W-:Y:S01]  /*2980*/  STL.64 [R1+0x718], R164 ;  /* 0x000718a401007387 */ /* 0x0001e20000100a00 */
[----:B------:R-:W-:-:S03]  /*2990*/  LEA.HI.X.SX32 R175, R145, R131, 0x1, P1 ;  /* 0x0000008391af7211 */ /* 0x000fc600008f0eff */
[----:B------:R-:W-:Y:S04]  /*29a0*/  STL.64 [R1+0x4b8], R178 ;  /* 0x0004b8b201007387 */ /* 0x000fe80000100a00 */
[----:B------:R1:W-:Y:S01]  /*29b0*/  STL.64 [R1+0x6c0], R160 ;  /* 0x0006c0a001007387 */ /* 0x0003e20000100a00 */
[----:B------:R-:W-:-:S03]  /*29c0*/  LEA.HI.X.SX32 R173, R142, R131, 0x1, P6 ;  /* 0x000000838ead7211 */ /* 0x000fc600030f0eff */
[----:B------:R3:W-:Y:S01]  /*29d0*/  STL.64 [R1+0x610], R158 ;  /* 0x0006109e01007387 */ /* 0x0007e20000100a00 */
[-C--:B0-----:R-:W-:Y:S02]  /*29e0*/  IADD3 R164, P3, R150, R130.reuse, RZ ;  /* 0x0000008296a47210 */ /* 0x081fe40007f7e0ff */
[-C--:B------:R-:W-:Y:S02]  /*29f0*/  LEA.HI.X.SX32 R167, R139, R131.reuse, 0x1, P2 ;  /* 0x000000838ba77211 */ /* 0x080fe400010f0eff */
[-C--:B-1----:R-:W-:Y:S02]  /*2a00*/  IADD3 R160, P4, R149, R130.reuse, RZ ;  /* 0x0000008295a07210 */ /* 0x082fe40007f9e0ff */
[----:B------:R-:W-:Y:S02]  /*2a10*/  LEA.HI.X.SX32 R149, R141, R131, 0x1, P5 ;  /* 0x000000838d957211 */ /* 0x000fe400028f0eff */
[-C--:B---3--:R-:W-:Y:S02]  /*2a20*/  IADD3 R158, P1, R144, R130.reuse, RZ ;  /* 0x00000082909e7210 */ /* 0x088fe40007f3e0ff */
[----:B------:R-:W-:-:S02]  /*2a30*/  IADD3 R144, P5, R129, R130, RZ ;  /* 0x0000008281907210 */ /* 0x000fc40007fbe0ff */
[-C--:B------:R-:W-:Y:S01]  /*2a40*/  IADD3 R142, P2, R127, R130.reuse, RZ ;  /* 0x000000827f8e7210 */ /* 0x080fe20007f5e0ff */
[----:B------:R-:W-:Y:S01]  /*2a50*/  STL.64 [R1+0x4b0], R174 ;  /* 0x0004b0ae01007387 */ /* 0x000fe20000100a00 */
[-C--:B------:R-:W-:Y:S02]  /*2a60*/  LEA.HI.X.SX32 R145, R134, R131.reuse, 0x1, P5 ;  /* 0x0000008386917211 */ /* 0x080fe400028f0eff */
[-C--:B------:R-:W-:Y:S01]  /*2a70*/  IADD3 R150, P6, R143, R130.reuse, RZ ;  /* 0x000000828f967210 */ /* 0x080fe20007fde0ff */
[----:B------:R-:W-:Y:S01]  /*2a80*/  STL.64 [R1+0x4a8], R172 ;  /* 0x0004a8ac01007387 */ /* 0x000fe20000100a00 */
[-C--:B------:R-:W-:Y:S02]  /*2a90*/  LEA.HI.X.SX32 R165, R137, R131.reuse, 0x1, P3 ;  /* 0x0000008389a57211 */ /* 0x080fe400018f0eff */
[----:B------:R-:W-:Y:S01]  /*2aa0*/  LEA.HI.X.SX32 R143, R129, R131, 0x1, P2 ;  /* 0x00000083818f7211 */ /* 0x000fe200010f0eff */
[----:B------:R0:W-:Y:S01]  /*2ab0*/  STL.64 [R1+0x608], R148 ;  /* 0x0006089401007387 */ /* 0x0001e20000100a00 */
[----:B------:R-:W-:-:S03]  /*2ac0*/  IADD3 R134, P2, R121, R130, RZ ;  /* 0x0000008279867210 */ /* 0x000fc60007f5e0ff */
[----:B------:R-:W-:Y:S01]  /*2ad0*/  STL.64 [R1+0x4a0], R166 ;  /* 0x0004a0a601007387 */ /* 0x000fe20000100a00 */
[----:B------:R-:W-:-:S03]  /*2ae0*/  LEA.HI.X.SX32 R161, R127, R131, 0x1, P4 ;  /* 0x000000837fa17211 */ /* 0x000fc600020f0eff */
[----:B------:R1:W-:Y:S04]  /*2af0*/  STL.64 [R1+0x6b8], R144 ;  /* 0x0006b89001007387 */ /* 0x0003e80000100a00 */
[----:B------:R-:W-:Y:S01]  /*2b00*/  STL.64 [R1+0x498], R164 ;  /* 0x000498a401007387 */ /* 0x000fe20000100a00 */
[----:B0-----:R-:W-:-:S03]  /*2b10*/  IADD3 R148, P3, R136, R130, RZ ;  /* 0x0000008288947210 */ /* 0x001fc60007f7e0ff */
[----:B------:R0:W-:Y:S01]  /*2b20*/  STL.64 [R1+0x600], R142 ;  /* 0x0006008e01007387 */ /* 0x0001e20000100a00 */
[-C--:B------:R-:W-:Y:S02]  /*2b30*/  LEA.HI.X.SX32 R159, R124, R131.reuse, 0x1, P1 ;  /* 0x000000837c9f7211 */ /* 0x080fe400008f0eff */
[-C--:B-1----:R-:W-:Y:S02]  /*2b40*/  IADD3 R144, P5, R135, R130.reuse, RZ ;  /* 0x0000008287907210 */ /* 0x082fe40007fbe0ff */
[-C--:B------:R-:W-:Y:S02]  /*2b50*/  LEA.HI.X.SX32 R135, R123, R131.reuse, 0x1, P2 ;  /* 0x000000837b877211 */ /* 0x080fe400010f0eff */
[----:B------:R-:W-:Y:S02]  /*2b60*/  LEA.HI.X.SX32 R151, R121, R131, 0x1, P6 ;  /* 0x0000008379977211 */ /* 0x000fe400030f0eff */
[-C--:B0-----:R-:W-:Y:S02]  /*2b70*/  IADD3 R142, P4, R126, R130.reuse, RZ ;  /* 0x000000827e8e7210 */ /* 0x081fe40007f9e0ff */
        /* <DEDUP_REMOVED lines=8> */
[----:B------:R0:W-:Y:S04]  /*2c00*/  STL.64 [R1+0x5f8], R134 ;  /* 0x0005f88601007387 */ /* 0x0001e80000100a00 */
[----:B------:R-:W-:Y:S04]  /*2c10*/  STL.64 [R1+0x480], R150 ;  /* 0x0004809601007387 */ /* 0x000fe80000100a00 */
[----:B------:R1:W-:Y:S01]  /*2c20*/  STL.64 [R1+0x758], R126 ;  /* 0x0007587e01007387 */ /* 0x0003e20000100a00 */
[----:B0-----:R-:W-:-:S03]  /*2c30*/  IADD3 R134, P3, R110, R130, RZ ;  /* 0x000000826e867210 */ /* 0x001fc60007f7e0ff */
[----:B------:R-:W-:Y:S04]  /*2c40*/  STL.64 [R1+0x478], R148 ;  /* 0x0004789401007387 */ /* 0x000fe80000100a00 */
[----:B------:R0:W-:Y:S01]  /*2c50*/  STL.64 [R1+0x740], R124 ;  /* 0x0007407c01007387 */ /* 0x0001e20000100a00 */
[CC--:B-1----:R-:W-:Y:S02]  /*2c60*/  IADD3 R126, P2, R109.reuse, R130.reuse, RZ ;  /* 0x000000826d7e7210 */ /* 0x0c2fe40007f5e0ff */
[-C--:B------:R-:W-:Y:S02]  /*2c70*/  LEA.HI.X.SX32 R135, R112, R131.reuse, 0x1, P3 ;  /* 0x0000008370877211 */ /* 0x080fe400018f0eff */
[-C--:B------:R-:W-:Y:S02]  /*2c80*/  LEA.HI.X.SX32 R127, R110, R131.reuse, 0x1, P2 ;  /* 0x000000836e7f7211 */ /* 0x080fe400010f0eff */
[----:B0-----:R-:W-:Y:S01]  /*2c90*/  IADD3 R124, P6, R106, R130, RZ ;  /* 0x000000826a7c7210 */ /* 0x001fe20007fde0ff */
[----:B------:R0:W-:Y:S03]  /*2ca0*/  STL.64 [R1+0x710], R134 ;  /* 0x0007108601007387 */ /* 0x0001e60000100a00 */
[----:B------:R-:W-:-:S02]  /*2cb0*/  LEA.HI.X.SX32 R125, R109, R131, 0x1, P6 ;  /* 0x000000836d7d7211 */ /* 0x000fc400030f0eff */
[CC--:B------:R-:W-:Y:S01]  /*2cc0*/  IADD3 R110, P6, R101.reuse, R130.reuse, RZ ;  /* 0x00000082656e7210 */ /* 0x0c0fe20007fde0ff */
[----:B------:R1:W-:Y:S01]  /*2cd0*/  STL.64 [R1+0x6b0], R126 ;  /* 0x0006b07e01007387 */ /* 0x0003e20000100a00 */
[-C--:B------:R-:W-:Y:S02]  /*2ce0*/  LEA.HI.X.SX32 R145, R106, R131.reuse, 0x1, P5 ;  /* 0x000000836a917211 */ /* 0x080fe400028f0eff */
[-C--:B------:R-:W-:Y:S02]  /*2cf0*/  LEA.HI.X.SX32 R143, R104, R131.reuse, 0x1, P4 ;  /* 0x00000083688f7211 */ /* 0x080fe400020f0eff */
[----:B------:R-:W-:Y:S02]  /*2d00*/  LEA.HI.X.SX32 R137, R101, R131, 0x1, P1 ;  /* 0x0000008365897211 */ /* 0x000fe400008f0eff */
[-C--:B0-----:R-:W-:Y:S02]  /*2d10*/  IADD3 R134, P3, R113, R130.reuse, RZ ;  /* 0x0000008271867210 */ /* 0x081fe40007f7e0ff */
[----:B------:R-:W-:-:S02]  /*2d20*/  IADD3 R104, P1, R93, R130, RZ ;  /* 0x000000825d687210 */ /* 0x000fc40007f3e0ff */
[-C--:B-1----:R-:W-:Y:S02]  /*2d30*/  IADD3 R126, P2, R111, R130.reuse, RZ ;  /* 0x000000826f7e7210 */ /* 0x082fe40007f5e0ff */
[-C--:B------:R-:W-:Y:S01]  /*2d40*/  LEA.HI.X.SX32 R111, R103, R131.reuse, 0x1, P6 ;  /* 0x00000083676f7211 */ /* 0x080fe200030f0eff */
[----:B------:R-:W-:Y:S01]  /*2d50*/  STL.64 [R1+0x5f0], R124 ;  /* 0x0005f07c01007387 */ /* 0x000fe20000100a00 */
[----:B------:R-:W-:Y:S02]  /*2d60*/  IADD3 R112, P4, R105, R130, RZ ;  /* 0x0000008269707210 */ /* 0x000fe40007f9e0ff */
[-C--:B------:R-:W-:Y:S01]  /*2d70*/  LEA.HI.X.SX32 R135, R99, R131.reuse, 0x1, P3 ;  /* 0x0000008363877211 */ /* 0x080fe200018f0eff */
[----:B------:R-:W-:Y:S01]  /*2d80*/  STL.64 [R1+0x470], R144 ;  /* 0x0004709001007387 */ /* 0x000fe20000100a00 */
[----:B------:R-:W-:-:S03]  /*2d90*/  LEA.HI.X.SX32 R105, R95, R131, 0x1, P1 ;  /* 0x000000835f697211 */ /* 0x000fc600008f0eff */
[----:B------:R0:W-:Y:S04]  /*2da0*/  STL.64 [R1+0x5e8], R110 ;  /* 0x0005e86e01007387 */ /* 0x0001e80000100a00 */
[----:B------:R-:W-:Y:S04]  /*2db0*/  STL.64 [R1+0x468], R142 ;  /* 0x0004688e01007387 */ /* 0x000fe80000100a00 */
[----:B------:R-:W-:Y:S01]  /*2dc0*/  STL.64 [R1+0x460], R136 ;  /* 0x0004608801007387 */ /* 0x000fe20000100a00 */
[----:B0-----:R-:W-:-:S03]  /*2dd0*/  IADD3 R110, P6, R95, R130, RZ ;  /* 0x000000825f6e7210 */ /* 0x001fc60007fde0ff */
[----:B------:R-:W-:Y:S04]  /*2de0*/  STL.64 [R1+0x458], R134 ;  /* 0x0004588601007387 */ /* 0x000fe80000100a00 */
[----:B------:R0:W-:Y:S01]  /*2df0*/  STL.64 [R1+0x5e0], R104 ;  /* 0x0005e06801007387 */ /* 0x0001e20000100a00 */
[-C--:B------:R-:W-:Y:S02]  /*2e00*/  LEA.HI.X.SX32 R111, R96, R131.reuse, 0x1, P6 ;  /* 0x00000083606f7211 */ /* 0x080fe400030f0eff */
[-C--:B------:R-:W-:Y:S02]  /*2e10*/  LEA.HI.X.SX32 R127, R93, R131.reuse, 0x1, P2 ;  /* 0x000000835d7f7211 */ /* 0x080fe400010f0eff */
[-C--:B------:R-:W-:Y:S02]  /*2e20*/  IADD3 R124, P5, R107, R130.reuse, RZ ;  /* 0x000000826b7c7210 */ /* 0x080fe40007fbe0ff */
[-C--:B0-----:R-:W-:Y:S01]  /*2e30*/  IADD3 R104, P1, R87, R130.reuse, RZ ;  /* 0x0000008257687210 */ /* 0x081fe20007f3e0ff */
[----:B------:R0:W-:Y:S03]  /*2e40*/  STL.64 [R1+0x6a8], R110 ;  /* 0x0006a86e01007387 */ /* 0x0001e60000100a00 */
[----:B------:R-:W-:Y:S01]  /*2e50*/  LEA.HI.X.SX32 R105, R89, R131, 0x1, P1 ;  /* 0x0000008359697211 */ /* 0x000fe200008f0eff */
[----:B------:R-:W-:Y:S01]  /*2e60*/  STL.64 [R1+0x450], R126 ;  /* 0x0004507e01007387 */ /* 0x000fe20000100a00 */
[----:B------:R-:W-:-:S02]  /*2e70*/  IADD3 R106, P3, R98, R130, RZ ;  /* 0x00000082626a7210 */ /* 0x000fc40007f7e0ff */
[-C--:B------:R-:W-:Y:S01]  /*2e80*/  LEA.HI.X.SX32 R113, R87, R131.reuse, 0x1, P4 ;  /* 0x0000008357717211 */ /* 0x080fe200020f0eff */
[----:B------:R1:W-:Y:S01]  /*2e90*/  STL.64 [R1+0x5d8], R104 ;  /* 0x0005d86801007387 */ /* 0x0003e20000100a00 */
[-C--:B------:R-:W-:Y:S02]  /*2ea0*/  LEA.HI.X.SX32 R125, R90, R131.reuse, 0x1, P5 ;  /* 0x000000835a7d7211 */ /* 0x080fe400028f0eff */
[-C--:B0-----:R-:W-:Y:S02]  /*2eb0*/  IADD3 R110, P2, R92, R130.reuse, RZ ;  /* 0x000000825c6e7210 */ /* 0x081fe40007f5e0ff */
[-C--:B------:R-:W-:Y:S02]  /*2ec0*/  IADD3 R92, P4, R76, R130.reuse, RZ ;  /* 0x000000824c5c7210 */ /* 0x080fe40007f9e0ff */
[----:B------:R-:W-:Y:S02]  /*2ed0*/  LEA.HI.X.SX32 R107, R188, R131, 0x1, P3 ;  /* 0x00000083bc6b7211 */ /* 0x000fe400018f0eff */
[----:B-1----:R-:W-:-:S02]  /*2ee0*/  IADD3 R104, P1, R78, R130, RZ ;  /* 0x000000824e687210 */ /* 0x002fc40007f3e0ff */
[-C--:B------:R-:W-:Y:S01]  /*2ef0*/  LEA.HI.X.SX32 R93, R78, R131.reuse, 0x1, P4 ;  /* 0x000000834e5d7211 */ /* 0x080fe200020f0eff */
[----:B------:R-:W-:Y:S01]  /*2f00*/  STL.64 [R1+0x448], R124 ;  /* 0x0004487c01007387 */ /* 0x000fe20000100a00 */
[-C--:B------:R-:W-:Y:S02]  /*2f10*/  LEA.HI.X.SX32 R105, R200, R131.reuse, 0x1, P1 ;  /* 0x00000083c8697211 */ /* 0x080fe400008f0eff */
[-C--:B------:R-:W-:Y:S01]  /*2f20*/  IADD3 R90, P3, R74, R130.reuse, RZ ;  /* 0x000000824a5a7210 */ /* 0x080fe20007f7e0ff */
[----:B------:R-:W-:Y:S01]  /*2f30*/  STL.64 [R1+0x440], R112 ;  /* 0x0004407001007387 */ /* 0x000fe20000100a00 */
[-C--:B------:R-:W-:Y:S02]  /*2f40*/  IADD3 R98, P6, R97, R130.reuse, RZ ;  /* 0x0000008261627210 */ /* 0x080fe40007fde0ff */
[----:B------:R-:W-:Y:S01]  /*2f50*/  IADD3 R96, P5, R91, R130, RZ ;  /* 0x000000825b607210 */ /* 0x000fe20007fbe0ff */
[----:B------:R-:W-:Y:S01]  /*2f60*/  STL.64 [R1+0x438], R106 ;  /* 0x0004386a01007387 */ /* 0x000fe20000100a00 */
[----:B------:R-:W-:-:S03]  /*2f70*/  LEA.HI.X.SX32 R91, R76, R131, 0x1, P3 ;  /* 0x000000834c5b7211 */ /* 0x000fc600018f0eff */
[----:B------:R-:W-:Y:S01]  /*2f80*/  STL.64 [R1+0x6a0], R92 ;  /* 0x0006a05c01007387 */ /* 0x000fe20000100a00 */
[----:B------:R-:W-:-:S03]  /*2f90*/  LEA.HI.X.SX32 R99, R74, R131, 0x1, P6 ;  /* 0x000000834a637211 */ /* 0x000fc600030f0eff */
[----:B------:R0:W-:Y:S01]  /*2fa0*/  STL.64 [R1+0x708], R104 ;  /* 0x0007086801007387 */ /* 0x0001e20000100a00 */
[-C--:B------:R-:W-:Y:S02]  /*2fb0*/  LEA.HI.X.SX32 R111, R216, R131.reuse, 0x1, P2 ;  /* 0x00000083d86f7211 */ /* 0x080fe400010f0eff */
[C---:B------:R-:W-:Y:S01]  /*2fc0*/  LEA.HI.X.SX32 R97, R66.reuse, R131, 0x1, P5 ;  /* 0x0000008342617211 */ /* 0x040fe200028f0eff */
[----:B------:R-:W-:Y:S01]  /*2fd0*/  STL.64 [R1+0x430], R98 ;  /* 0x0004306201007387 */ /* 0x000fe20000100a00 */
[----:B0-----:R-:W-:-:S04]  /*2fe0*/  IADD3 R104, P3, R66, R130, RZ ;  /* 0x0000008242687210 */ /* 0x001fc80007f7e0ff */
[----:B------:R-:W-:Y:S01]  /*2ff0*/  LEA.HI.X.SX32 R105, R218, R131, 0x1, P3 ;  /* 0x00000083da697211 */ /* 0x000fe200018f0eff */
[----:B------:R-:W-:Y:S01]  /*3000*/  STL.64 [R1+0x5d0], R90 ;  /* 0x0005d05a01007387 */ /* 0x000fe20000100a00 */
[----:B------:R-:W-:-:S03]  /*3010*/  IADD3 R106, P1, R194, R130, RZ ;  /* 0x00000082c26a7210 */ /* 0x000fc60007f3e0ff */
[----:B------:R0:W-:Y:S04]  /*3020*/  STL.64 [R1+0x5c8], R104 ;  /* 0x0005c86801007387 */ /* 0x0001e80000100a00 */
[----:B------:R-:W-:Y:S01]  /*3030*/  STL.64 [R1+0x428], R110 ;  /* 0x0004286e01007387 */ /* 0x000fe20000100a00 */
[----:B------:R-:W-:-:S03]  /*3040*/  LEA.HI.X.SX32 R107, R230, R131, 0x1, P1 ;  /* 0x00000083e66b7211 */ /* 0x000fc600008f0eff */
[----:B------:R1:W-:Y:S01]  /*3050*/  STL.64 [R1+0x420], R96 ;  /* 0x0004206001007387 */ /* 0x0003e20000100a00 */
[----:B0-----:R-:W-:-:S04]  /*3060*/  IADD3 R104, P3, R60, R130, RZ ;  /* 0x000000823c687210 */ /* 0x001fc80007f7e0ff */
[-C--:B------:R-:W-:Y:S02]  /*3070*/  LEA.HI.X.SX32 R105, R236, R131.reuse, 0x1, P3 ;  /* 0x00000083ec697211 */ /* 0x080fe400018f0eff */
[-C--:B-1----:R-:W-:Y:S01]  /*3080*/  IADD3 R96, P5, R54, R130.reuse, RZ ;  /* 0x0000008236607210 */ /* 0x082fe20007fbe0ff */
[----:B------:R-:W-:Y:S03]  /*3090*/  STL.64 [R1+0x418], R106 ;  /* 0x0004186a01007387 */ /* 0x000fe60000100a00 */
[-C--:B------:R-:W-:Y:S01]  /*30a0*/  LEA.HI.X.SX32 R97, R60, R131.reuse, 0x1, P5 ;  /* 0x000000833c617211 */ /* 0x080fe200028f0eff */
[----:B------:R-:W-:Y:S01]  /*30b0*/  STL.64 [R1+0x698], R104 ;  /* 0x0006986801007387 */ /* 0x000fe20000100a00 */
[-C--:B------:R-:W-:Y:S02]  /*30c0*/  IADD3 R92, P4, R202, R130.reuse, RZ ;  /* 0x00000082ca5c7210 */ /* 0x080fe40007f9e0ff */
[----:B------:R-:W-:Y:S01]  /*30d0*/  IADD3 R98, P6, R208, R130, RZ ;  /* 0x00000082d0627210 */ /* 0x000fe20007fde0ff */
[----:B------:R0:W-:Y:S01]  /*30e0*/  STL.64 [R1+0x5c0], R96 ;  /* 0x0005c06001007387 */ /* 0x0001e20000100a00 */
[----:B------:R-:W-:-:S02]  /*30f0*/  LEA.HI.X.SX32 R93, R54, R131, 0x1, P4 ;  /* 0x00000083365d7211 */ /* 0x000fc400020f0eff */
[-C--:B------:R-:W-:Y:S02]  /*3100*/  LEA.HI.X.SX32 R99, R240, R131.reuse, 0x1, P6 ;  /* 0x00000083f0637211 */ /* 0x080fe400030f0eff */
[-C--:B0-----:R-:W-:Y:S01]  /*3110*/  IADD3 R96, P5, R48, R130.reuse, RZ ;  /* 0x0000008230607210 */ /* 0x081fe20007fbe0ff */
        /* <DEDUP_REMOVED lines=9> */
[----:B------:R0:W-:Y:S03]  /*31b0*/  STL.64 [R1+0x400], R90 ;  /* 0x0004005a01007387 */ /* 0x0001e60000100a00 */
[----:B------:R-:W-:Y:S01]  /*31c0*/  LEA.HI.X.SX32 R97, R246, R131, 0x1, P5 ;  /* 0x00000083f6617211 */ /* 0x000fe200028f0eff */
[----:B------:R1:W-:Y:S04]  /*31d0*/  STL.64 [R1+0x3f8], R106 ;  /* 0x0003f86a01007387 */ /* 0x0003e80000100a00 */
[----:B------:R3:W-:Y:S01]  /*31e0*/  STL.64 [R1+0x738], R96 ;  /* 0x0007386001007387 */ /* 0x0007e20000100a00 */
[----:B0-----:R-:W-:-:S02]  /*31f0*/  IADD3 R90, P2, R40, R130, RZ ;  /* 0x00000082285a7210 */ /* 0x001fc40007f5e0ff */
[-C--:B-1----:R-:W-:Y:S02]  /*3200*/  IADD3 R106, P1, R38, R130.reuse, RZ ;  /* 0x00000082266a7210 */ /* 0x082fe40007f3e0ff */
[-C--:B------:R-:W-:Y:S02]  /*3210*/  LEA.HI.X.SX32 R91, R42, R131.reuse, 0x1, P2 ;  /* 0x000000832a5b7211 */ /* 0x080fe400010f0eff */
[-C--:B---3--:R-:W-:Y:S02]  /*3220*/  IADD3 R96, P5, R36, R130.reuse, RZ ;  /* 0x0000008224607210 */ /* 0x088fe40007fbe0ff */
[-C--:B------:R-:W-:Y:S02]  /*3230*/  LEA.HI.X.SX32 R107, R40, R131.reuse, 0x1, P1 ;  /* 0x00000083286b7211 */ /* 0x080fe400008f0eff */
[----:B------:R-:W-:Y:S01]  /*3240*/  LEA.HI.X.SX32 R97, R38, R131, 0x1, P5 ;  /* 0x0000008326617211 */ /* 0x000fe200028f0eff */
[----:B------:R-:W-:Y:S01]  /*3250*/  STL.64 [R1+0x700], R90 ;  /* 0x0007005a01007387 */ /* 0x000fe20000100a00 */
[----:B------:R-:W-:-:S02]  /*3260*/  IADD3 R104, P3, R232, R130, RZ ;  /* 0x00000082e8687210 */ /* 0x000fc40007f7e0ff */
[-C--:B------:R-:W-:Y:S01]  /*3270*/  IADD3 R92, P4, R238, R130.reuse, RZ ;  /* 0x00000082ee5c7210 */ /* 0x080fe20007f9e0ff */
[----:B------:R-:W-:Y:S01]  /*3280*/  STL.64 [R1+0x690], R106 ;  /* 0x0006906a01007387 */ /* 0x000fe20000100a00 */
[----:B------:R-:W-:-:S03]  /*3290*/  IADD3 R98, P6, R239, R130, RZ ;  /* 0x00000082ef627210 */ /* 0x000fc60007fde0ff */
[----:B------:R0:W-:Y:S01]  /*32a0*/  STL.64 [R1+0x5b0], R96 ;  /* 0x0005b06001007387 */ /* 0x0001e20000100a00 */
[-C--:B------:R-:W-:Y:S02]  /*32b0*/  LEA.HI.X.SX32 R105, R36, R131.reuse, 0x1, P3 ;  /* 0x0000008324697211 */ /* 0x080fe400018f0eff */
[-C--:B------:R-:W-:Y:S02]  /*32c0*/  LEA.HI.X.SX32 R93, R252, R131.reuse, 0x1, P4 ;  /* 0x00000083fc5d7211 */ /* 0x080fe400020f0eff */
[CC--:B------:R-:W-:Y:S02]  /*32d0*/  LEA.HI.X.SX32 R99, R30.reuse, R131.reuse, 0x1, P6 ;  /* 0x000000831e637211 */ /* 0x0c0fe400030f0eff */
[-C--:B0-----:R-:W-:Y:S01]  /*32e0*/  IADD3 R96, P5, R30, R130.reuse, RZ ;  /* 0x000000821e607210 */ /* 0x081fe20007fbe0ff */
[----:B------:R-:W-:Y:S03]  /*32f0*/  STL.64 [R1+0x3f0], R104 ;  /* 0x0003f06801007387 */ /* 0x000fe60000100a00 */
[----:B------:R-:W-:Y:S01]  /*3300*/  LEA.HI.X.SX32 R97, R247, R131, 0x1, P5 ;  /* 0x00000083f7617211 */ /* 0x000fe200028f0eff */
[----:B------:R-:W-:Y:S01]  /*3310*/  STL.64 [R1+0x3e8], R92 ;  /* 0x0003e85c01007387 */ /* 0x000fe20000100a00 */
[----:B------:R-:W-:-:S03]  /*3320*/  IADD3 R90, P2, R248, R130, RZ ;  /* 0x00000082f85a7210 */ /* 0x000fc60007f5e0ff */
[----:B------:R0:W-:Y:S01]  /*3330*/  STL.64 [R1+0x5a8], R96 ;  /* 0x0005a86001007387 */ /* 0x0001e20000100a00 */
[----:B------:R-:W-:-:S03]  /*3340*/  LEA.HI.X.SX32 R91, R241, R131, 0x1, P2 ;  /* 0x00000083f15b7211 */ /* 0x000fc600010f0eff */
[----:B------:R1:W-:Y:S01]  /*3350*/  STL.64 [R1+0x3e0], R98 ;  /* 0x0003e06201007387 */ /* 0x0003e20000100a00 */
[----:B------:R-:W-:Y:S01]  /*3360*/  IMAD R247, R16, 0xf0, RZ ;  /* 0x000000f010f77824 */ /* 0x000fe200078e02ff */
[-C--:B0-----:R-:W-:Y:S02]  /*3370*/  IADD3 R96, P5, R24, R130.reuse, RZ ;  /* 0x0000008218607210 */ /* 0x081fe40007fbe0ff */
[-C--:B-1----:R-:W-:Y:S02]  /*3380*/  IADD3 R98, P6, R22, R130.reuse, RZ ;  /* 0x0000008216627210 */ /* 0x082fe40007fde0ff */
[-C--:B------:R-:W-:Y:S02]  /*3390*/  LEA.HI.X.SX32 R97, R245, R131.reuse, 0x1, P5 ;  /* 0x00000083f5617211 */ /* 0x080fe400028f0eff */
[----:B------:R-:W-:Y:S01]  /*33a0*/  LEA.HI.X.SX32 R99, R24, R131, 0x1, P6 ;  /* 0x0000008318637211 */ /* 0x000fe200030f0eff */
[----:B------:R0:W-:Y:S04]  /*33b0*/  STL.64 [R1+0x3d8], R90 ;  /* 0x0003d85a01007387 */ /* 0x0001e80000100a00 */
[----:B------:R1:W-:Y:S01]  /*33c0*/  STL.64 [R1+0x688], R96 ;  /* 0x0006886001007387 */ /* 0x0003e20000100a00 */
[----:B------:R-:W-:-:S03]  /*33d0*/  IADD3 R106, P1, R249, R130, RZ ;  /* 0x00000082f96a7210 */ /* 0x000fc60007f3e0ff */
[----:B------:R3:W-:Y:S01]  /*33e0*/  STL.64 [R1+0x5a0], R98 ;  /* 0x0005a06201007387 */ /* 0x0007e20000100a00 */
[-C--:B------:R-:W-:Y:S02]  /*33f0*/  IADD3 R104, P3, R250, R130.reuse, RZ ;  /* 0x00000082fa687210 */ /* 0x080fe40007f7e0ff */
[-C--:B0-----:R-:W-:Y:S01]  /*3400*/  IADD3 R90, P2, R243, R130.reuse, RZ ;  /* 0x00000082f35a7210 */ /* 0x081fe20007f5e0ff */
[C---:B------:R-:W-:Y:S01]  /*3410*/  IMAD R243, R16.reuse, 0x75, RZ ;  /* 0x0000007510f37824 */ /* 0x040fe200078e02ff */
[-C--:B-1----:R-:W-:Y:S01]  /*3420*/  IADD3 R96, P5, R247, R130.reuse, RZ ;  /* 0x00000082f7607210 */ /* 0x082fe20007fbe0ff */
[----:B------:R-:W-:Y:S01]  /*3430*/  IMAD R247, R16, 0x3b, RZ ;  /* 0x0000003b10f77824 */ /* 0x000fe200078e02ff */
[-C--:B---3--:R-:W-:Y:S02]  /*3440*/  IADD3 R98, P6, R18, R130.reuse, RZ ;  /* 0x0000008212627210 */ /* 0x088fe40007fde0ff */
[----:B------:R-:W-:Y:S02]  /*3450*/  IADD3 R92, P4, R251, R130, RZ ;  /* 0x00000082fb5c7210 */ /* 0x000fe40007f9e0ff */
[-C--:B------:R-:W-:Y:S01]  /*3460*/  LEA.HI.X.SX32 R99, R247, R131.reuse, 0x1, P6 ;  /* 0x00000083f7637211 */ /* 0x080fe200030f0eff */
[----:B------:R-:W-:Y:S01]  /*3470*/  IMAD R247, R16, 0x77, RZ ;  /* 0x0000007710f77824 */ /* 0x000fe200078e02ff */
[----:B------:R-:W-:-:S02]  /*3480*/  LEA.HI.X.SX32 R107, R22, R131, 0x1, P1 ;  /* 0x00000083166b7211 */ /* 0x000fc400008f0eff */
[-C--:B------:R-:W-:Y:S02]  /*3490*/  LEA.HI.X.SX32 R105, R243, R131.reuse, 0x1, P3 ;  /* 0x00000083f3697211 */ /* 0x080fe400018f0eff */
[-C--:B------:R-:W-:Y:S01]  /*34a0*/  LEA.HI.X.SX32 R93, R18, R131.reuse, 0x1, P4 ;  /* 0x00000083125d7211 */ /* 0x080fe200020f0eff */
[----:B------:R-:W-:Y:S01]  /*34b0*/  STL.64 [R1+0x3d0], R106 ;  /* 0x0003d06a01007387 */ /* 0x000fe20000100a00 */
[----:B------:R-:W-:Y:S01]  /*34c0*/  LEA.HI.X.SX32 R91, R247, R131, 0x1, P2 ;  /* 0x00000083f75b7211 */ /* 0x000fe200010f0eff */
[C---:B------:R-:W-:Y:S02]  /*34d0*/  IMAD R243, R16.reuse, 0xf, RZ ;  /* 0x0000000f10f37824 */ /* 0x040fe400078e02ff */
[----:B------:R-:W-:Y:S04]  /*34e0*/  STL.64 [R1+0x3c8], R104 ;  /* 0x0003c86801007387 */ /* 0x000fe80000100a00 */
[----:B------:R0:W-:Y:S04]  /*34f0*/  STL.64 [R1+0x598], R98 ;  /* 0x0005986201007387 */ /* 0x0001e80000100a00 */
[----:B------:R1:W-:Y:S01]  /*3500*/  STL.64 [R1+0x3c0], R92 ;  /* 0x0003c05c01007387 */ /* 0x0003e20000100a00 */
[----:B------:R-:W-:-:S03]  /*3510*/  IMAD R245, R16, 0xf4, RZ ;  /* 0x000000f410f57824 */ /* 0x000fc600078e02ff */
[----:B------:R3:W-:Y:S01]  /*3520*/  STL.64 [R1+0x3b8], R90 ;  /* 0x0003b85a01007387 */ /* 0x0007e20000100a00 */
[-C--:B0-----:R-:W-:Y:S02]  /*3530*/  IADD3 R98, P6, R19, R130.reuse, RZ ;  /* 0x0000008213627210 */ /* 0x081fe40007fde0ff */
[-C--:B-1----:R-:W-:Y:S02]  /*3540*/  IADD3 R92, P4, R23, R130.reuse, RZ ;  /* 0x00000082175c7210 */ /* 0x082fe40007f9e0ff */
[-C--:B------:R-:W-:Y:S02]  /*3550*/  LEA.HI.X.SX32 R99, R243, R131.reuse, 0x1, P6 ;  /* 0x00000083f3637211 */ /* 0x080fe400030f0eff */
[-C--:B---3--:R-:W-:Y:S01]  /*3560*/  IADD3 R90, P2, R25, R130.reuse, RZ ;  /* 0x00000082195a7210 */ /* 0x088fe20007f5e0ff */
[C---:B------:R-:W-:Y:S01]  /*3570*/  IMAD R247, R16.reuse, 0xf8, RZ ;  /* 0x000000f810f77824 */ /* 0x040fe200078e02ff */
[-C--:B------:R-:W-:Y:S02]  /*3580*/  LEA.HI.X.SX32 R93, R19, R131.reuse, 0x1, P4 ;  /* 0x00000083135d7211 */ /* 0x080fe400020f0eff */
[----:B------:R-:W-:Y:S01]  /*3590*/  LEA.HI.X.SX32 R91, R23, R131, 0x1, P2 ;  /* 0x00000083175b7211 */ /* 0x000fe200010f0eff */
[----:B------:R-:W-:Y:S01]  /*35a0*/  STL.64 [R1+0x6f8], R98 ;  /* 0x0006f86201007387 */ /* 0x000fe20000100a00 */
[----:B------:R-:W-:Y:S01]  /*35b0*/  IADD3 R104, P3, R245, R130, RZ ;  /* 0x00000082f5687210 */ /* 0x000fe20007f7e0ff */
[----:B------:R-:W-:-:S02]  /*35c0*/  IMAD R245, R16, 0xf6, RZ ;  /* 0x000000f610f57824 */ /* 0x000fc400078e02ff */
[----:B------:R0:W-:Y:S01]  /*35d0*/  STL.64 [R1+0x680], R92 ;  /* 0x0006805c01007387 */ /* 0x0001e20000100a00 */
[----:B------:R-:W-:-:S03]  /*35e0*/  IMAD R241, R16, 0xf2, RZ ;  /* 0x000000f210f17824 */ /* 0x000fc600078e02ff */
[----:B------:R1:W-:Y:S01]  /*35f0*/  STL.64 [R1+0x590], R90 ;  /* 0x0005905a01007387 */ /* 0x0003e20000100a00 */
[-C--:B------:R-:W-:Y:S01]  /*3600*/  LEA.HI.X.SX32 R97, R25, R131.reuse, 0x1, P5 ;  /* 0x0000008319617211 */ /* 0x080fe200028f0eff */
[C---:B------:R-:W-:Y:S01]  /*3610*/  IMAD R243, R16.reuse, 0x79, RZ ;  /* 0x0000007910f37824 */ /* 0x040fe200078e02ff */
[-C--:B0-----:R-:W-:Y:S01]  /*3620*/  IADD3 R92, P4, R247, R130.reuse, RZ ;  /* 0x00000082f75c7210 */ /* 0x081fe20007f9e0ff */
[----:B------:R-:W-:Y:S01]  /*3630*/  IMAD R247, R16, 0x3d, RZ ;  /* 0x0000003d10f77824 */ /* 0x000fe200078e02ff */
[-C--:B-1----:R-:W-:Y:S02]  /*3640*/  IADD3 R90, P2, R26, R130.reuse, RZ ;  /* 0x000000821a5a7210 */ /* 0x082fe40007f5e0ff */
[-C--:B------:R-:W-:Y:S01]  /*3650*/  IADD3 R98, P6, R245, R130.reuse, RZ ;  /* 0x00000082f5627210 */ /* 0x080fe20007fde0ff */
[C---:B------:R-:W-:Y:S01]  /*3660*/  IMAD R245, R16.reuse, 0xfc, RZ ;  /* 0x000000fc10f57824 */ /* 0x040fe200078e02ff */
[-C--:B------:R-:W-:Y:S02]  /*3670*/  IADD3 R106, P1, R241, R130.reuse, RZ ;  /* 0x00000082f16a7210 */ /* 0x080fe40007f3e0ff */
[-C--:B------:R-:W-:Y:S01]  /*3680*/  LEA.HI.X.SX32 R91, R247, R131.reuse, 0x1, P2 ;  /* 0x00000083f75b7211 */ /* 0x080fe200010f0eff */
[----:B------:R-:W-:Y:S01]  /*3690*/  STL.64 [R1+0x3b0], R96 ;  /* 0x0003b06001007387 */ /* 0x000fe20000100a00 */
[-C--:B------:R-:W-:Y:S01]  /*36a0*/  LEA.HI.X.SX32 R107, R243, R131.reuse, 0x1, P1 ;  /* 0x00000083f36b7211 */ /* 0x080fe200008f0eff */
[C---:B------:R-:W-:Y:S01]  /*36b0*/  IMAD R247, R16.reuse, 0x1f, RZ ;  /* 0x0000001f10f77824 */ /* 0x040fe200078e02ff */
[----:B------:R-:W-:Y:S01]  /*36c0*/  IADD3 R18, P1, R245, R130, RZ ;  /* 0x00000082f5127210 */ /* 0x000fe20007f3e0ff */
[----:B------:R0:W-:Y:S01]  /*36d0*/  STL.64 [R1+0x588], R90 ;  /* 0x0005885a01007387 */ /* 0x0001e20000100a00 */
[----:B------:R-:W-:Y:S01]  /*36e0*/  IMAD R245, R16, 0x7b, RZ ;  /* 0x0000007b10f57824 */ /* 0x000fe200078e02ff */
[----:B------:R-:W-:-:S02]  /*36f0*/  LEA.HI.X.SX32 R105, R26, R131, 0x1, P3 ;  /* 0x000000831a697211 */ /* 0x000fc400018f0eff */
[-C--:B------:R-:W-:Y:S02]  /*3700*/  IADD3 R22, P3, R28, R130.reuse, RZ ;  /* 0x000000821c167210 */ /* 0x080fe40007f7e0ff */
[-C--:B------:R-:W-:Y:S02]  /*3710*/  LEA.HI.X.SX32 R99, R245, R131.reuse, 0x1, P6 ;  /* 0x00000083f5637211 */ /* 0x080fe400030f0eff */
[CC--:B0-----:R-:W-:Y:S01]  /*3720*/  IADD3 R90, P2, R27.reuse, R130.reuse, RZ ;  /* 0x000000821b5a7210 */ /* 0x0c1fe20007f5e0ff */
[----:B------:R-:W-:Y:S01]  /*3730*/  IMAD R241, R16, 0xfa, RZ ;  /* 0x000000fa10f17824 */ /* 0x000fe200078e02ff */
[-C--:B------:R-:W-:Y:S02]  /*3740*/  LEA.HI.X.SX32 R23, R27, R131.reuse, 0x1, P3 ;  /* 0x000000831b177211 */ /* 0x080fe400018f0eff */
[-C--:B------:R-:W-:Y:S01]  /*3750*/  LEA.HI.X.SX32 R91, R247, R131.reuse, 0x1, P2 ;  /* 0x00000083f75b7211 */ /* 0x080fe200010f0eff */
[----:B------:R-:W-:Y:S01]  /*3760*/  STL.64 [R1+0x3a8], R106 ;  /* 0x0003a86a01007387 */ /* 0x000fe20000100a00 */
[----:B------:R-:W-:Y:S01]  /*3770*/  LEA.HI.X.SX32 R93, R28, R131, 0x1, P4 ;  /* 0x000000831c5d7211 */ /* 0x000fe200020f0eff */
[C---:B------:R-:W-:Y:S01]  /*3780*/  IMAD R247, R16.reuse, 0x3f, RZ ;  /* 0x0000003f10f77824 */ /* 0x040fe200078e02ff */
[----:B------:R-:W-:Y:S01]  /*3790*/  IADD3 R24, P6, R29, R130, RZ ;  /* 0x000000821d187210 */ /* 0x000fe20007fde0ff */
[----:B------:R-:W-:Y:S01]  /*37a0*/  STL.64 [R1+0x3a0], R104 ;  /* 0x0003a06801007387 */ /* 0x000fe20000100a00 */
[----:B------:R-:W-:Y:S01]  /*37b0*/  MOV R243, c[0x0][0x1a4] ;  /* 0x0000690000f37a02 */ /* 0x000fe20000000f00 */
[----:B------:R-:W-:-:S02]  /*37c0*/  IMAD R245, R16, 0x7d, RZ ;  /* 0x0000007d10f57824 */ /* 0x000fc400078e02ff */
[----:B------:R-:W-:Y:S01]  /*37d0*/  STL.64 [R1+0x678], R90 ;  /* 0x0006785a01007387 */ /* 0x000fe20000100a00 */
[----:B------:R-:W-:-:S03]  /*37e0*/  IADD3 R96, P5, R241, R130, RZ ;  /* 0x00000082f1607210 */ /* 0x000fc60007fbe0ff */
[----:B------:R-:W-:Y:S01]  /*37f0*/  STL.64 [R1+0x398], R98 ;  /* 0x0003986201007387 */ /* 0x000fe20000100a00 */
[----:B------:R-:W-:-:S03]  /*3800*/  LEA.HI.X.SX32 R25, R247, R131, 0x1, P6 ;  /* 0x00000083f7197211 */ /* 0x000fc600030f0eff */
[----:B------:R-:W-:Y:S01]  /*3810*/  STL.64 [R1+0x580], R22 ;  /* 0x0005801601007387 */ /* 0x000fe20000100a00 */
[----:B------:R-:W-:Y:S02]  /*3820*/  MOV R247, c[0x0][0x1a4] ;  /* 0x0000690000f77a02 */ /* 0x000fe40000000f00 */
[----:B------:R-:W-:Y:S01]  /*3830*/  SHF.L.U32 R243, R243, 0x2, RZ ;  /* 0x00000002f3f37819 */ /* 0x000fe200000006ff */
[----:B------:R0:W-:Y:S01]  /*3840*/  STL.64 [R1+0x390], R92 ;  /* 0x0003905c01007387 */ /* 0x0001e20000100a00 */
[----:B------:R-:W-:Y:S02]  /*3850*/  LEA.HI.X.SX32 R97, R245, R131, 0x1, P5 ;  /* 0x00000083f5617211 */ /* 0x000fe400028f0eff */
[CC--:B------:R-:W-:Y:S02]  /*3860*/  LEA R26, P5, R16.reuse, R130.reuse, 0x4 ;  /* 0x00000082101a7211 */ /* 0x0c0fe400078a20ff */
[----:B------:R-:W-:Y:S02]  /*3870*/  SHF.L.U32 R247, R247, 0x3, RZ ;  /* 0x00000003f7f77819 */ /* 0x000fe400000006ff */
[----:B0-----:R-:W-:-:S02]  /*3880*/  LEA R92, P4, R16, R130, 0x3 ;  /* 0x00000082105c7211 */ /* 0x001fc400078818ff */
[-C--:B------:R-:W-:Y:S02]  /*3890*/  IADD3 R90, P2, R31, R130.reuse, RZ ;  /* 0x000000821f5a7210 */ /* 0x080fe40007f5e0ff */
[-C--:B------:R-:W-:Y:S01]  /*38a0*/  LEA.HI.X.SX32 R93, R243, R131.reuse, 0x1, P4 ;  /* 0x00000083f35d7211 */ /* 0x080fe200020f0eff */
[----:B------:R-:W-:Y:S01]  /*38b0*/  IMAD.MOV.U32 R243, RZ, RZ, c[0x0][0x1a4] ;  /* 0x00006900fff37624 */ /* 0x000fe200078e00ff */
[C---:B------:R-:W-:Y:S02]  /*38c0*/  LEA R22, P3, R16.reuse, R130, 0x2 ;  /* 0x0000008210167211 */ /* 0x040fe400078610ff */
[-C--:B------:R-:W-:Y:S01]  /*38d0*/  LEA.HI.X.SX32 R19, R29, R131.reuse, 0x1, P1 ;  /* 0x000000831d137211 */ /* 0x080fe200008f0eff */
[----:B------:R0:W-:Y:S01]  /*38e0*/  STL.64 [R1+0x578], R24 ;  /* 0x0005781801007387 */ /* 0x0001e20000100a00 */
[-C--:B------:R-:W-:Y:S01]  /*38f0*/  LEA.HI.X.SX32 R27, R247, R131.reuse, 0x1, P5 ;  /* 0x00000083f71b7211 */ /* 0x080fe200028f0eff */
[----:B------:R-:W-:Y:S01]  /*3900*/  IMAD R245, R17, 0x82, RZ ;  /* 0x0000008211f57824 */ /* 0x000fe200078e02ff */
[----:B------:R-:W-:Y:S01]  /*3910*/  MOV R247, c[0x0][0x1a4] ;  /* 0x0000690000f77a02 */ /* 0x000fe20000000f00 */
[----:B------:R-:W-:Y:S01]  /*3920*/  STL.64 [R1+0x388], R96 ;  /* 0x0003886001007387 */ /* 0x000fe20000100a00 */
[----:B------:R-:W-:-:S02]  /*3930*/  LEA.HI.X.SX32 R91, R16, R131, 0x1, P2 ;  /* 0x00000083105b7211 */ /* 0x000fc400010f0eff */
[----:B------:R-:W-:Y:S01]  /*3940*/  SHF.L.U32 R243, R243, 0x4, RZ ;  /* 0x00000004f3f37819 */ /* 0x000fe200000006ff */
[----:B------:R1:W-:Y:S01]  /*3950*/  STL.64 [R1+0x380], R18 ;  /* 0x0003801201007387 */ /* 0x0003e20000100a00 */
[----:B------:R-:W-:Y:S02]  /*3960*/  LEA.HI.X.SX32 R23, R31, R131, 0x1, P3 ;  /* 0x000000831f177211 */ /* 0x000fe400018f0eff */
[----:B0-----:R-:W-:Y:S02]  /*3970*/  LEA R24, P6, R16, R130, 0x5 ;  /* 0x0000008210187211 */ /* 0x001fe400078c28ff */
[----:B------:R-:W-:Y:S01]  /*3980*/  SHF.L.U32 R247, R247, 0x5, RZ ;  /* 0x00000005f7f77819 */ /* 0x000fe200000006ff */
[----:B------:R-:W-:Y:S01]  /*3990*/  STL.64 [R1+0x768], R90 ;  /* 0x0007685a01007387 */ /* 0x000fe20000100a00 */
[----:B------:R-:W-:Y:S02]  /*39a0*/  MOV R241, c[0x0][0x1a4] ;  /* 0x0000690000f17a02 */ /* 0x000fe40000000f00 */
[----:B--2---:R-:W-:-:S02]  /*39b0*/  IADD3 R28, P4, R245, R132, RZ ;  /* 0x00000084f51c7210 */ /* 0x004fc40007f9e0ff */
[----:B-1----:R-:W-:Y:S01]  /*39c0*/  LEA R18, P1, R16, R130, 0x6 ;  /* 0x0000008210127211 */ /* 0x002fe200078230ff */
[----:B------:R-:W-:Y:S01]  /*39d0*/  IMAD R245, R17, 0x86, RZ ;  /* 0x0000008611f57824 */ /* 0x000fe200078e02ff */
[-C--:B------:R-:W-:Y:S01]  /*39e0*/  LEA.HI.X.SX32 R25, R243, R131.reuse, 0x1, P6 ;  /* 0x00000083f3197211 */ /* 0x080fe200030f0eff */
[----:B------:R0:W-:Y:S01]  /*39f0*/  STL.64 [R1+0x760], R22 ;  /* 0x0007601601007387 */ /* 0x0001e20000100a00 */
[----:B------:R-:W-:Y:S01]  /*3a00*/  LEA.HI.X.SX32 R19, R247, R131, 0x1, P1 ;  /* 0x00000083f7137211 */ /* 0x000fe200008f0eff */
[----:B------:R-:W-:Y:S01]  /*3a10*/  IMAD R241, R241, 0xfe, RZ ;  /* 0x000000fef1f17824 */ /* 0x000fe200078e02ff */
[----:B------:R-:W-:Y:S01]  /*3a20*/  MOV R247, c[0x0][0x1a4] ;  /* 0x0000690000f77a02 */ /* 0x000fe20000000f00 */
[----:B------:R-:W-:Y:S01]  /*3a30*/  STL.64 [R1+0x750], R92 ;  /* 0x0007505c01007387 */ /* 0x000fe20000100a00 */
[----:B------:R-:W-:-:S03]  /*3a40*/  IMAD R243, R17, 0x88, RZ ;  /* 0x0000008811f37824 */ /* 0x000fc600078e02ff */
[----:B------:R-:W-:Y:S04]  /*3a50*/  STL.64 [R1+0x730], R26 ;  /* 0x0007301a01007387 */ /* 0x000fe80000100a00 */
[----:B------:R1:W-:Y:S01]  /*3a60*/  STL.64 [R1+0x6f0], R24 ;  /* 0x0006f01801007387 */ /* 0x0003e20000100a00 */
[----:B------:R-:W-:Y:S01]  /*3a70*/  IMAD R247, R247, 0x7f, RZ ;  /* 0x0000007ff7f77824 */ /* 0x000fe200078e02ff */
[-C--:B0-----:R-:W-:Y:S01]  /*3a80*/  IADD3 R22, P3, R241, R130.reuse, RZ ;  /* 0x00000082f1167210 */ /* 0x081fe20007f7e0ff */
[----:B------:R-:W-:Y:S01]  /*3a90*/  IMAD R241, R17, 0x84, RZ ;  /* 0x0000008411f17824 */ /* 0x000fe200078e02ff */
[----:B------:R-:W-:Y:S01]  /*3aa0*/  LEA R90, P2, R16, R130, 0x7 ;  /* 0x00000082105a7211 */ /* 0x000fe200078438ff */
[----:B------:R0:W-:Y:S01]  /*3ab0*/  STL.64 [R1+0x670], R18 ;  /* 0x0006701201007387 */ /* 0x0001e20000100a00 */
[----:B-1----:R-:W-:-:S02]  /*3ac0*/  IADD3 R24, P6, R245, R132, RZ ;  /* 0x00000084f5187210 */ /* 0x002fc40007fde0ff */
[----:B------:R-:W-:Y:S02]  /*3ad0*/  MOV R245, c[0x0][0x1a4] ;  /* 0x0000690000f57a02 */ /* 0x000fe40000000f00 */
[-C--:B0-----:R-:W-:Y:S02]  /*3ae0*/  IADD3 R18, P1, R243, R132.reuse, RZ ;  /* 0x00000084f3127210 */ /* 0x081fe40007f3e0ff */
[----:B------:R-:W-:Y:S01]  /*3af0*/  SHF.L.U32 R245, R245, 0x6, RZ ;  /* 0x00000006f5f57819 */ /* 0x000fe200000006ff */
[----:B------:R-:W-:Y:S01]  /*3b00*/  IMAD R243, R17, 0x41, RZ ;  /* 0x0000004111f37824 */ /* 0x000fe200078e02ff */
[-C--:B------:R-:W-:Y:S01]  /*3b10*/  LEA.HI.X.SX32 R23, R247, R131.reuse, 0x1, P3 ;  /* 0x00000083f7177211 */ /* 0x080fe200018f0eff */
[----:B------:R-:W-:Y:S01]  /*3b20*/  IMAD R247, R17, 0x21, RZ ;  /* 0x0000002111f77824 */ /* 0x000fe200078e02ff */
[----:B------:R-:W-:Y:S02]  /*3b30*/  LEA.HI.X.SX32 R91, R245, R131, 0x1, P2 ;  /* 0x00000083f55b7211 */ /* 0x000fe400010f0eff */
[----:B------:R-:W-:-:S02]  /*3b40*/  IADD3 R30, P2, R32, R132, RZ ;  /* 0x00000084201e7210 */ /* 0x000fc40007f5e0ff */
[----:B------:R-:W-:Y:S01]  /*3b50*/  IADD3 R26, P5, R241, R132, RZ ;  /* 0x00000084f11a7210 */ /* 0x000fe20007fbe0ff */
[----:B------:R-:W-:Y:S01]  /*3b60*/  IMAD R241, R17, 0x8a, RZ ;  /* 0x0000008a11f17824 */ /* 0x000fe200078e02ff */
[-C--:B------:R-:W-:Y:S01]  /*3b70*/  LEA.HI.X.SX32 R29, R243, R133.reuse, 0x1, P4 ;  /* 0x00000085f31d7211 */ /* 0x080fe200020f0eff */
[----:B------:R-:W-:Y:S01]  /*3b80*/  IMAD R245, R17, 0x8c, RZ ;  /* 0x0000008c11f57824 */ /* 0x000fe200078e02ff */
[-C--:B------:R-:W-:Y:S01]  /*3b90*/  LEA.HI.X.SX32 R31, R247, R133.reuse, 0x1, P2 ;  /* 0x00000085f71f7211 */ /* 0x080fe200010f0eff */
[----:B------:R-:W-:Y:S01]  /*3ba0*/  STL.64 [R1+0x570], R90 ;  /* 0x0005705a01007387 */ /* 0x000fe20000100a00 */
[----:B------:R-:W-:-:S03]  /*3bb0*/  LEA.HI.X.SX32 R27, R32, R133, 0x1, P5 ;  /* 0x00000085201b7211 */ /* 0x000fc600028f0eff */
[----:B------:R0:W-:Y:S04]  /*3bc0*/  STL.64 [R1+0x378], R22 ;  /* 0x0003781601007387 */ /* 0x0001e80000100a00 */
[----:B------:R1:W-:Y:S04]  /*3bd0*/  STL.64 [R1+0x170], R28 ;  /* 0x0001701c01007387 */ /* 0x0003e80000100a00 */
[----:B------:R2:W-:Y:S01]  /*3be0*/  STL.64 [R1+0x270], R30 ;  /* 0x0002701e01007387 */ /* 0x0005e20000100a00 */
[-C--:B0-----:R-:W-:Y:S01]  /*3bf0*/  IADD3 R22, P3, R241, R132.reuse, RZ ;  /* 0x00000084f1167210 */ /* 0x081fe20007f7e0ff */
[----:B------:R-:W-:Y:S01]  /*3c00*/  IMAD R241, R17, 0x43, RZ ;  /* 0x0000004311f17824 */ /* 0x000fe200078e02ff */
[-C--:B-1----:R-:W-:Y:S01]  /*3c10*/  IADD3 R28, P4, R245, R132.reuse, RZ ;  /* 0x00000084f51c7210 */ /* 0x082fe20007f9e0ff */
[----:B------:R-:W-:Y:S01]  /*3c20*/  IMAD R245, R17, 0x11, RZ ;  /* 0x0000001111f57824 */ /* 0x000fe200078e02ff */
[----:B------:R0:W-:Y:S01]  /*3c30*/  STL.64 [R1+0x168], R26 ;  /* 0x0001681a01007387 */ /* 0x0001e20000100a00 */
[----:B--2---:R-:W-:-:S02]  /*3c40*/  IADD3 R30, P2, R33, R132, RZ ;  /* 0x00000084211e7210 */ /* 0x004fc40007f5e0ff */
[-C--:B------:R-:W-:Y:S01]  /*3c50*/  LEA.HI.X.SX32 R25, R241, R133.reuse, 0x1, P6 ;  /* 0x00000085f1197211 */ /* 0x080fe200030f0eff */
[----:B------:R-:W-:Y:S01]  /*3c60*/  IMAD R247, R17, 0x90, RZ ;  /* 0x0000009011f77824 */ /* 0x000fe200078e02ff */
[-C--:B------:R-:W-:Y:S01]  /*3c70*/  LEA.HI.X.SX32 R31, R245, R133.reuse, 0x1, P2 ;  /* 0x00000085f51f7211 */ /* 0x080fe200010f0eff */
[----:B------:R-:W-:Y:S01]  /*3c80*/  IMAD R243, R17, 0x8e, RZ ;  /* 0x0000008e11f37824 */ /* 0x000fe200078e02ff */
[-C--:B0-----:R-:W-:Y:S01]  /*3c90*/  IADD3 R26, P5, R34, R132.reuse, RZ ;  /* 0x00000084221a7210 */ /* 0x081fe20007fbe0ff */
[----:B------:R0:W-:Y:S03]  /*3ca0*/  STL.64 [R1+0x160], R24 ;  /* 0x0001601801007387 */ /* 0x0001e60000100a00 */
[----:B------:R-:W-:Y:S01]  /*3cb0*/  LEA.HI.X.SX32 R27, R33, R133, 0x1, P5 ;  /* 0x00000085211b7211 */ /* 0x000fe200028f0eff */
[----:B------:R1:W-:Y:S04]  /*3cc0*/  STL.64 [R1+0x2f0], R30 ;  /* 0x0002f01e01007387 */ /* 0x0003e80000100a00 */
[----:B------:R2:W-:Y:S01]  /*3cd0*/  STL.64 [R1+0x268], R26 ;  /* 0x0002681a01007387 */ /* 0x0005e20000100a00 */
[-C--:B0-----:R-:W-:Y:S01]  /*3ce0*/  IADD3 R24, P6, R243, R132.reuse, RZ ;  /* 0x00000084f3187210 */ /* 0x081fe20007fde0ff */
[----:B------:R-:W-:Y:S01]  /*3cf0*/  IMAD R243, R17, 0x45, RZ ;  /* 0x0000004511f37824 */ /* 0x000fe200078e02ff */
[-C--:B-1----:R-:W-:Y:S01]  /*3d00*/  IADD3 R30, P2, R247, R132.reuse, RZ ;  /* 0x00000084f71e7210 */ /* 0x082fe20007f5e0ff */
[----:B------:R-:W-:Y:S01]  /*3d10*/  IMAD R247, R17, 0x23, RZ ;  /* 0x0000002311f77824 */ /* 0x000fe200078e02ff */
[----:B--2---:R-:W-:-:S02]  /*3d20*/  IADD3 R26, P5, R35, R132, RZ ;  /* 0x00000084231a7210 */ /* 0x004fc40007fbe0ff */
[-C--:B------:R-:W-:Y:S02]  /*3d30*/  LEA.HI.X.SX32 R19, R34, R133.reuse, 0x1, P1 ;  /* 0x0000008522137211 */ /* 0x080fe400008f0eff */
[-C--:B------:R-:W-:Y:S01]  /*3d40*/  LEA.HI.X.SX32 R27, R247, R133.reuse, 0x1, P5 ;  /* 0x00000085f71b7211 */ /* 0x080fe200028f0eff */
[----:B------:R-:W-:Y:S01]  /*3d50*/  IMAD R247, R17, 0x47, RZ ;  /* 0x0000004711f77824 */ /* 0x000fe200078e02ff */
        /* <DEDUP_REMOVED lines=13> */
[-C--:B--2---:R-:W-:Y:S01]  /*3e30*/  IADD3 R24, P6, R41, R132.reuse, RZ ;  /* 0x0000008429187210 */ /* 0x084fe20007fde0ff */
[----:B------:R-:W-:Y:S01]  /*3e40*/  IMAD R241, R17, 0x92, RZ ;  /* 0x0000009211f17824 */ /* 0x000fe200078e02ff */
[-C--:B------:R-:W-:Y:S01]  /*3e50*/  LEA.HI.X.SX32 R29, R37, R133.reuse, 0x1, P4 ;  /* 0x00000085251d7211 */ /* 0x080fe200020f0eff */
[----:B------:R-:W-:Y:S01]  /*3e60*/  IMAD R247, R17, 0x98, RZ ;  /* 0x0000009811f77824 */ /* 0x000fe200078e02ff */
[-C--:B------:R-:W-:Y:S01]  /*3e70*/  LEA.HI.X.SX32 R25, R39, R133.reuse, 0x1, P6 ;  /* 0x0000008527197211 */ /* 0x080fe200030f0eff */
[----:B------:R0:W-:Y:S01]  /*3e80*/  STL.64 [R1+0x330], R26 ;  /* 0x0003301a01007387 */ /* 0x0001e20000100a00 */
[-C--:B------:R-:W-:Y:S01]  /*3e90*/  IADD3 R22, P3, R245, R132.reuse, RZ ;  /* 0x00000084f5167210 */ /* 0x080fe20007f7e0ff */
[----:B------:R-:W-:Y:S01]  /*3ea0*/  IMAD R245, R17, 0x96, RZ ;  /* 0x0000009611f57824 */ /* 0x000fe200078e02ff */
[----:B------:R-:W-:Y:S01]  /*3eb0*/  IADD3 R18, P1, R241, R132, RZ ;  /* 0x00000084f1127210 */ /* 0x000fe20007f3e0ff */
[----:B------:R1:W-:Y:S01]  /*3ec0*/  STL.64 [R1+0x2e8], R28 ;  /* 0x0002e81c01007387 */ /* 0x0003e20000100a00 */
[----:B------:R-:W-:Y:S01]  /*3ed0*/  IMAD R243, R17, 0x49, RZ ;  /* 0x0000004911f37824 */ /* 0x000fe200078e02ff */
[-C--:B------:R-:W-:Y:S01]  /*3ee0*/  LEA.HI.X.SX32 R31, R41, R133.reuse, 0x1, P2 ;  /* 0x00000085291f7211 */ /* 0x080fe200010f0eff */
[----:B------:R-:W-:Y:S01]  /*3ef0*/  IMAD R241, R17, 0x9a, RZ ;  /* 0x0000009a11f17824 */ /* 0x000fe200078e02ff */
[----:B------:R2:W-:Y:S02]  /*3f00*/  STL.64 [R1+0x258], R24 ;  /* 0x0002581801007387 */ /* 0x0005e40000100a00 */
[----:B------:R-:W-:-:S02]  /*3f10*/  LEA.HI.X.SX32 R19, R243, R133, 0x1, P1 ;  /* 0x00000085f3137211 */ /* 0x000fc400008f0eff */
[-C--:B0-----:R-:W-:Y:S02]  /*3f20*/  IADD3 R26, P5, R245, R132.reuse, RZ ;  /* 0x00000084f51a7210 */ /* 0x081fe40007fbe0ff */
[-C--:B-1----:R-:W-:Y:S01]  /*3f30*/  IADD3 R28, P4, R247, R132.reuse, RZ ;  /* 0x00000084f71c7210 */ /* 0x082fe20007f9e0ff */
[----:B------:R-:W-:Y:S01]  /*3f40*/  IMAD R247, R17, 0x25, RZ ;  /* 0x0000002511f77824 */ /* 0x000fe200078e02ff */
[-C--:B--2---:R-:W-:Y:S01]  /*3f50*/  IADD3 R24, P6, R43, R132.reuse, RZ ;  /* 0x000000842b187210 */ /* 0x084fe20007fde0ff */
[----:B------:R-:W-:Y:S01]  /*3f60*/  IMAD R245, R17, 0x9c, RZ ;  /* 0x0000009c11f57824 */ /* 0x000fe200078e02ff */
[----:B------:R0:W-:Y:S02]  /*3f70*/  STL.64 [R1+0x138], R30 ;  /* 0x0001381e01007387 */ /* 0x0001e40000100a00 */
[-C--:B------:R-:W-:Y:S02]  /*3f80*/  LEA.HI.X.SX32 R25, R247, R133.reuse, 0x1, P6 ;  /* 0x00000085f7197211 */ /* 0x080fe400030f0eff */
[----:B------:R-:W-:Y:S01]  /*3f90*/  LEA.HI.X.SX32 R23, R43, R133, 0x1, P3 ;  /* 0x000000852b177211 */ /* 0x000fe200018f0eff */
[----:B------:R1:W-:Y:S01]  /*3fa0*/  STL.64 [R1+0x130], R18 ;  /* 0x0001301201007387 */ /* 0x0003e20000100a00 */
[----:B0-----:R-:W-:Y:S01]  /*3fb0*/  IADD3 R30, P2, R241, R132, RZ ;  /* 0x00000084f11e7210 */ /* 0x001fe20007f5e0ff */
[----:B------:R-:W-:-:S02]  /*3fc0*/  IMAD R241, R17, 0x4b, RZ ;  /* 0x0000004b11f17824 */ /* 0x000fc400078e02ff */
[----:B------:R0:W-:Y:S01]  /*3fd0*/  STL.64 [R1+0x250], R24 ;  /* 0x0002501801007387 */ /* 0x0001e20000100a00 */
[-C--:B-1----:R-:W-:Y:S01]  /*3fe0*/  IADD3 R18, P1, R245, R132.reuse, RZ ;  /* 0x00000084f5127210 */ /* 0x082fe20007f3e0ff */
[----:B------:R-:W-:Y:S01]  /*3ff0*/  IMAD R245, R17, 0x13, RZ ;  /* 0x0000001311f57824 */ /* 0x000fe200078e02ff */
[-C--:B------:R-:W-:Y:S01]  /*4000*/  LEA.HI.X.SX32 R27, R241, R133.reuse, 0x1, P5 ;  /* 0x00000085f11b7211 */ /* 0x080fe200028f0eff */
[----:B------:R1:W-:Y:S01]  /*4010*/  STL.64 [R1+0x128], R22 ;  /* 0x0001281601007387 */ /* 0x0003e20000100a00 */
[C---:B------:R-:W-:Y:S01]  /*4020*/  IMAD R243, R17.reuse, 0x9e, RZ ;  /* 0x0000009e11f37824 */ /* 0x040fe200078e02ff */
[----:B0-----:R-:W-:Y:S01]  /*4030*/  IADD3 R24, P6, R44, R132, RZ ;  /* 0x000000842c187210 */ /* 0x001fe20007fde0ff */
[----:B------:R-:W-:Y:S01]  /*4040*/  IMAD R247, R17, 0xa0, RZ ;  /* 0x000000a011f77824 */ /* 0x000fe200078e02ff */
[----:B------:R0:W-:Y:S02]  /*4050*/  STL.64 [R1+0x120], R26 ;  /* 0x0001201a01007387 */ /* 0x0001e40000100a00 */
[----:B------:R-:W-:-:S02]  /*4060*/  LEA.HI.X.SX32 R25, R245, R133, 0x1, P6 ;  /* 0x00000085f5197211 */ /* 0x000fc400030f0eff */
[----:B-1----:R-:W-:-:S04]  /*4070*/  IADD3 R22, P3, R45, R132, RZ ;  /* 0x000000842d167210 */ /* 0x002fc80007f7e0ff */
[-C--:B------:R-:W-:Y:S01]  /*4080*/  LEA.HI.X.SX32 R23, R44, R133.reuse, 0x1, P3 ;  /* 0x000000852c177211 */ /* 0x080fe200018f0eff */
[----:B------:R1:W-:Y:S01]  /*4090*/  STL.64 [R1+0x2e0], R24 ;  /* 0x0002e01801007387 */ /* 0x0003e20000100a00 */
[-C--:B0-----:R-:W-:Y:S01]  /*40a0*/  IADD3 R26, P5, R243, R132.reuse, RZ ;  /* 0x00000084f31a7210 */ /* 0x081fe20007fbe0ff */
[----:B------:R-:W-:Y:S02]  /*40b0*/  IMAD R243, R17, 0x4d, RZ ;  /* 0x0000004d11f37824 */ /* 0x000fe400078e02ff */
[----:B------:R0:W-:Y:S01]  /*40c0*/  STL.64 [R1+0x248], R22 ;  /* 0x0002481601007387 */ /* 0x0001e20000100a00 */
[-C--:B------:R-:W-:Y:S01]  /*40d0*/  LEA.HI.X.SX32 R29, R45, R133.reuse, 0x1, P4 ;  /* 0x000000852d1d7211 */ /* 0x080fe200020f0eff */
[----:B------:R-:W-:Y:S01]  /*40e0*/  IMAD R245, R17, 0xa4, RZ ;  /* 0x000000a411f57824 */ /* 0x000fe200078e02ff */
[-C--:B------:R-:W-:Y:S02]  /*40f0*/  LEA.HI.X.SX32 R31, R243, R133.reuse, 0x1, P2 ;  /* 0x00000085f31f7211 */ /* 0x080fe400010f0eff */
[-C--:B-1----:R-:W-:Y:S01]  /*4100*/  IADD3 R24, P6, R247, R132.reuse, RZ ;  /* 0x00000084f7187210 */ /* 0x082fe20007fde0ff */
[----:B------:R-:W-:Y:S01]  /*4110*/  IMAD R247, R17, 0x27, RZ ;  /* 0x0000002711f77824 */ /* 0x000fe200078e02ff */
[C---:B0-----:R-:W-:Y:S01]  /*4120*/  IADD3 R22, P3, R46.reuse, R132, RZ ;  /* 0x000000842e167210 */ /* 0x041fe20007f7e0ff */
[----:B------:R-:W-:Y:S03]  /*4130*/  STL.64 [R1+0x118], R28 ;  /* 0x0001181c01007387 */ /* 0x000fe60000100a00 */
[-C--:B------:R-:W-:Y:S01]  /*4140*/  LEA.HI.X.SX32 R23, R247, R133.reuse, 0x1, P3 ;  /* 0x00000085f7177211 */ /* 0x080fe200018f0eff */
[----:B------:R0:W-:Y:S01]  /*4150*/  STL.64 [R1+0x110], R30 ;  /* 0x0001101e01007387 */ /* 0x0001e20000100a00 */
[----:B------:R-:W-:Y:S01]  /*4160*/  IMAD R247, R17, 0x5, RZ ;  /* 0x0000000511f77824 */ /* 0x000fe200078e02ff */
[----:B------:R-:W-:-:S02]  /*4170*/  LEA.HI.X.SX32 R19, R46, R133, 0x1, P1 ;  /* 0x000000852e137211 */ /* 0x000fc400008f0eff */
[----:B------:R1:W-:Y:S01]  /*4180*/  STL.64 [R1+0x240], R22 ;  /* 0x0002401601007387 */ /* 0x0003e20000100a00 */
[-C--:B0-----:R-:W-:Y:S01]  /*4190*/  IADD3 R30, P2, R245, R132.reuse, RZ ;  /* 0x00000084f51e7210 */ /* 0x081fe20007f5e0ff */
[----:B------:R-:W-:Y:S01]  /*41a0*/  IMAD R245, R17, 0x4f, RZ ;  /* 0x0000004f11f57824 */ /* 0x000fe200078e02ff */
[----:B-1----:R-:W-:-:S04]  /*41b0*/  IADD3 R22, P3, R47, R132, RZ ;  /* 0x000000842f167210 */ /* 0x002fc80007f7e0ff */
[-C--:B------:R-:W-:Y:S02]  /*41c0*/  LEA.HI.X.SX32 R27, R245, R133.reuse, 0x1, P5 ;  /* 0x00000085f51b7211 */ /* 0x080fe400028f0eff */
[----:B------:R-:W-:Y:S01]  /*41d0*/  LEA.HI.X.SX32 R23, R247, R133, 0x1, P3 ;  /* 0x00000085f7177211 */ /* 0x000fe200018f0eff */
[----:B------:R0:W-:Y:S04]  /*41e0*/  STL.64 [R1+0x108], R18 ;  /* 0x0001081201007387 */ /* 0x0001e80000100a00 */
[----:B------:R1:W-:Y:S04]  /*41f0*/  STL.64 [R1+0x100], R26 ;  /* 0x0001001a01007387 */ /* 0x0003e80000100a00 */
[----:B------:R2:W-:Y:S01]  /*4200*/  STL.64 [R1+0x350], R22 ;  /* 0x0003501601007387 */ /* 0x0005e20000100a00 */
[----:B0-----:R-:W-:-:S02]  /*4210*/  IADD3 R18, P1, R49, R132, RZ ;  /* 0x0000008431127210 */ /* 0x001fc40007f3e0ff */
[CC--:B-1----:R-:W-:Y:S02]  /*4220*/  IADD3 R26, P5, R50.reuse, R132.reuse, RZ ;  /* 0x00000084321a7210 */ /* 0x0c2fe40007fbe0ff */
[-C--:B------:R-:W-:Y:S02]  /*4230*/  LEA.HI.X.SX32 R19, R47, R133.reuse, 0x1, P1 ;  /* 0x000000852f137211 */ /* 0x080fe400008f0eff */
[-C--:B--2---:R-:W-:Y:S01]  /*4240*/  IADD3 R22, P3, R51, R132.reuse, RZ ;  /* 0x0000008433167210 */ /* 0x084fe20007f7e0ff */
[----:B------:R-:W-:Y:S01]  /*4250*/  IMAD R241, R17, 0xa2, RZ ;  /* 0x000000a211f17824 */ /* 0x000fe200078e02ff */
[-C--:B------:R-:W-:Y:S01]  /*4260*/  LEA.HI.X.SX32 R27, R49, R133.reuse, 0x1, P5 ;  /* 0x00000085311b7211 */ /* 0x080fe200028f0eff */
[C---:B------:R-:W-:Y:S01]  /*4270*/  IMAD R247, R17.reuse, 0xa8, RZ ;  /* 0x000000a811f77824 */ /* 0x040fe200078e02ff */
[-C--:B------:R-:W-:Y:S01]  /*4280*/  LEA.HI.X.SX32 R23, R50, R133.reuse, 0x1, P3 ;  /* 0x0000008532177211 */ /* 0x080fe200018f0eff */
[----:B------:R0:W-:Y:S01]  /*4290*/  STL.64 [R1+0x328], R18 ;  /* 0x0003281201007387 */ /* 0x0001e20000100a00 */
[----:B------:R-:W-:Y:S01]  /*42a0*/  IMAD R245, R17, 0xa6, RZ ;  /* 0x000000a611f57824 */ /* 0x000fe200078e02ff */
[----:B------:R-:W-:Y:S01]  /*42b0*/  IADD3 R28, P4, R241, R132, RZ ;  /* 0x00000084f11c7210 */ /* 0x000fe20007f9e0ff */
[----:B------:R-:W-:Y:S01]  /*42c0*/  IMAD R243, R17, 0x51, RZ ;  /* 0x0000005111f37824 */ /* 0x000fe200078e02ff */
[----:B------:R1:W-:Y:S01]  /*42d0*/  STL.64 [R1+0x2d8], R26 ;  /* 0x0002d81a01007387 */ /* 0x0003e20000100a00 */
[----:B------:R-:W-:-:S03]  /*42e0*/  LEA.HI.X.SX32 R25, R51, R133, 0x1, P6 ;  /* 0x0000008533197211 */ /* 0x000fc600030f0eff */
[----:B------:R2:W-:Y:S01]  /*42f0*/  STL.64 [R1+0x238], R22 ;  /* 0x0002381601007387 */ /* 0x0005e20000100a00 */
[----:B------:R-:W-:Y:S01]  /*4300*/  IMAD R241, R17, 0xaa, RZ ;  /* 0x000000aa11f17824 */ /* 0x000fe200078e02ff */
[-C--:B------:R-:W-:Y:S02]  /*4310*/  LEA.HI.X.SX32 R29, R243, R133.reuse, 0x1, P4 ;  /* 0x00000085f31d7211 */ /* 0x080fe400020f0eff */
[-C--:B0-----:R-:W-:Y:S02]  /*4320*/  IADD3 R18, P1, R245, R132.reuse, RZ ;  /* 0x00000084f5127210 */ /* 0x081fe40007f3e0ff */
[-C--:B-1----:R-:W-:Y:S01]  /*4330*/  IADD3 R26, P5, R247, R132.reuse, RZ ;  /* 0x00000084f71a7210 */ /* 0x082fe20007fbe0ff */
[C---:B------:R-:W-:Y:S01]  /*4340*/  IMAD R247, R17.reuse, 0x29, RZ ;  /* 0x0000002911f77824 */ /* 0x040fe200078e02ff */
[----:B--2---:R-:W-:Y:S01]  /*4350*/  IADD3 R22, P3, R52, R132, RZ ;  /* 0x0000008434167210 */ /* 0x004fe20007f7e0ff */
[----:B------:R-:W-:Y:S01]  /*4360*/  IMAD R245, R17, 0xac, RZ ;  /* 0x000000ac11f57824 */ /* 0x000fe200078e02ff */
[----:B------:R0:W-:Y:S02]  /*4370*/  STL.64 [R1+0xf8], R24 ;  /* 0x0000f81801007387 */ /* 0x0001e40000100a00 */
[----:B------:R-:W-:-:S02]  /*4380*/  LEA.HI.X.SX32 R23, R247, R133, 0x1, P3 ;  /* 0x00000085f7177211 */ /* 0x000fc400018f0eff */
[----:B------:R-:W-:Y:S01]  /*4390*/  LEA.HI.X.SX32 R31, R52, R133, 0x1, P2 ;  /* 0x00000085341f7211 */ /* 0x000fe200010f0eff */
[----:B------:R1:W-:Y:S04]  /*43a0*/  STL.64 [R1+0xf0], R28 ;  /* 0x0000f01c01007387 */ /* 0x0003e80000100a00 */
[----:B------:R2:W-:Y:S01]  /*43b0*/  STL.64 [R1+0x230], R22 ;  /* 0x0002301601007387 */ /* 0x0005e20000100a00 */
[-C--:B0-----:R-:W-:Y:S01]  /*43c0*/  IADD3 R24, P6, R241, R132.reuse, RZ ;  /* 0x00000084f1187210 */ /* 0x081fe20007fde0ff */
[----:B------:R-:W-:Y:S02]  /*43d0*/  IMAD R241, R17, 0x53, RZ ;  /* 0x0000005311f17824 */ /* 0x000fe400078e02ff */
[----:B------:R0:W-:Y:S01]  /*43e0*/  STL.64 [R1+0xe8], R30 ;  /* 0x0000e81e01007387 */ /* 0x0001e20000100a00 */
[-C--:B-1----:R-:W-:Y:S01]  /*43f0*/  IADD3 R28, P4, R245, R132.reuse, RZ ;  /* 0x00000084f51c7210 */ /* 0x082fe20007f9e0ff */
[----:B------:R-:W-:Y:S01]  /*4400*/  IMAD R245, R17, 0x15, RZ ;  /* 0x0000001511f57824 */ /* 0x000fe200078e02ff */
[----:B--2---:R-:W-:-:S02]  /*4410*/  IADD3 R22, P3, R53, R132, RZ ;  /* 0x0000008435167210 */ /* 0x004fc40007f7e0ff */
[-C--:B------:R-:W-:Y:S02]  /*4420*/  LEA.HI.X.SX32 R19, R241, R133.reuse, 0x1, P1 ;  /* 0x00000085f1137211 */ /* 0x080fe400008f0eff */
[-C--:B0-----:R-:W-:Y:S01]  /*4430*/  IADD3 R30, P2, R55, R132.reuse, RZ ;  /* 0x00000084371e7210 */ /* 0x081fe20007f5e0ff */
[----:B------:R-:W-:Y:S01]  /*4440*/  IMAD R247, R17, 0xb0, RZ ;  /* 0x000000b011f77824 */ /* 0x000fe200078e02ff */
[-C--:B------:R-:W-:Y:S01]  /*4450*/  LEA.HI.X.SX32 R23, R245, R133.reuse, 0x1, P3 ;  /* 0x00000085f5177211 */ /* 0x080fe200018f0eff */
[----:B------:R-:W-:Y:S01]  /*4460*/  IMAD R243, R17, 0xae, RZ ;  /* 0x000000ae11f37824 */ /* 0x000fe200078e02ff */
[----:B------:R-:W-:Y:S01]  /*4470*/  LEA.HI.X.SX32 R31, R53, R133, 0x1, P2 ;  /* 0x00000085351f7211 */ /* 0x000fe200010f0eff */
[----:B------:R0:W-:Y:S04]  /*4480*/  STL.64 [R1+0xe0], R18 ;  /* 0x0000e01201007387 */ /* 0x0001e80000100a00 */
        /* <DEDUP_REMOVED lines=24> */
[C---:B------:R-:W-:Y:S01]  /*4610*/  IMAD R241, R17.reuse, 0xb2, RZ ;  /* 0x000000b211f17824 */ /* 0x040fe200078e02ff */
        /* <DEDUP_REMOVED lines=8> */
[C---:B------:R-:W-:Y:S01]  /*46a0*/  IMAD R243, R17.reuse, 0x59, RZ ;  /* 0x0000005911f37824 */ /* 0x040fe200078e02ff */
        /* <DEDUP_REMOVED lines=17> */
[----:B------:R-:W-:Y:S02]  /*47c0*/  IMAD R245, R17, 0x17, RZ ;  /* 0x0000001711f57824 */ /* 0x000fe400078e02ff */
[----:B------:R1:W-:Y:S01]  /*47d0*/  STL.64 [R1+0xa8], R24 ;  /* 0x0000a81801007387 */ /* 0x0003e20000100a00 */
[-C--:B------:R-:W-:Y:S01]  /*47e0*/  LEA.HI.X.SX32 R31, R241, R133.reuse, 0x1, P2 ;  /* 0x00000085f11f7211 */ /* 0x080fe200010f0eff */
[----:B------:R-:W-:Y:S01]  /*47f0*/  IMAD R243, R17, 0xbe, RZ ;  /* 0x000000be11f37824 */ /* 0x000fe200078e02ff */
[-C--:B0-----:R-:W-:Y:S01]  /*4800*/  IADD3 R18, P1, R67, R132.reuse, RZ ;  /* 0x0000008443127210 */ /* 0x081fe20007f3e0ff */
[----:B------:R-:W-:Y:S01]  /*4810*/  IMAD R247, R17, 0xc0, RZ ;  /* 0x000000c011f77824 */ /* 0x000fe200078e02ff */
[----:B-1----:R-:W-:Y:S02]  /*4820*/  IADD3 R24, P6, R68, R132, RZ ;  /* 0x0000008444187210 */ /* 0x002fe40007fde0ff */
[-C--:B------:R-:W-:Y:S01]  /*4830*/  LEA.HI.X.SX32 R19, R245, R133.reuse, 0x1, P1 ;  /* 0x00000085f5137211 */ /* 0x080fe200008f0eff */
[----:B------:R0:W-:Y:S01]  /*4840*/  STL.64 [R1+0xa0], R30 ;  /* 0x0000a01e01007387 */ /* 0x0001e20000100a00 */
[----:B------:R-:W-:-:S03]  /*4850*/  LEA.HI.X.SX32 R25, R67, R133, 0x1, P6 ;  /* 0x0000008543197211 */ /* 0x000fc600030f0eff */
[----:B------:R1:W-:Y:S01]  /*4860*/  STL.64 [R1+0x2c0], R18 ;  /* 0x0002c01201007387 */ /* 0x0003e20000100a00 */
[----:B------:R-:W-:-:S03]  /*4870*/  LEA.HI.X.SX32 R29, R68, R133, 0x1, P4 ;  /* 0x00000085441d7211 */ /* 0x000fc600020f0eff */
[----:B------:R2:W-:Y:S01]  /*4880*/  STL.64 [R1+0x208], R24 ;  /* 0x0002081801007387 */ /* 0x0005e20000100a00 */
[-C--:B0-----:R-:W-:Y:S01]  /*4890*/  IADD3 R30, P2, R243, R132.reuse, RZ ;  /* 0x00000084f31e7210 */ /* 0x081fe20007f5e0ff */
[----:B------:R-:W-:Y:S01]  /*48a0*/  IMAD R243, R17, 0x5d, RZ ;  /* 0x0000005d11f37824 */ /* 0x000fe200078e02ff */
[----:B-1----:R-:W-:Y:S01]  /*48b0*/  IADD3 R18, P1, R247, R132, RZ ;  /* 0x00000084f7127210 */ /* 0x002fe20007f3e0ff */
[----:B------:R-:W-:-:S03]  /*48c0*/  IMAD R247, R17, 0x2f, RZ ;  /* 0x0000002f11f77824 */ /* 0x000fc600078e02ff */
[-C--:B------:R-:W-:Y:S02]  /*48d0*/  LEA.HI.X.SX32 R23, R243, R133.reuse, 0x1, P3 ;  /* 0x00000085f3177211 */ /* 0x080fe400018f0eff */
[----:B--2---:R-:W-:Y:S01]  /*48e0*/  IADD3 R24, P6, R69, R132, RZ ;  /* 0x0000008445187210 */ /* 0x004fe20007fde0ff */
[----:B------:R-:W-:Y:S01]  /*48f0*/  IMAD R245, R17, 0xc4, RZ ;  /* 0x000000c411f57824 */ /* 0x000fe200078e02ff */
[----:B------:R-:W-:Y:S02]  /*4900*/  STL.64 [R1+0x98], R28 ;  /* 0x0000981c01007387 */ /* 0x000fe40000100a00 */
[-C--:B------:R-:W-:Y:S02]  /*4910*/  LEA.HI.X.SX32 R25, R247, R133.reuse, 0x1, P6 ;  /* 0x00000085f7197211 */ /* 0x080fe400030f0eff */
[----:B------:R0:W-:Y:S01]  /*4920*/  STL.64 [R1+0x90], R22 ;  /* 0x0000901601007387 */ /* 0x0001e20000100a00 */
[----:B------:R-:W-:Y:S01]  /*4930*/  LEA.HI.X.SX32 R27, R69, R133, 0x1, P5 ;  /* 0x00000085451b7211 */ /* 0x000fe200028f0eff */
[----:B------:R-:W-:-:S02]  /*4940*/  IMAD R247, R17, 0x3, RZ ;  /* 0x0000000311f77824 */ /* 0x000fc400078e02ff */
[----:B------:R1:W-:Y:S04]  /*4950*/  STL.64 [R1+0x200], R24 ;  /* 0x0002001801007387 */ /* 0x0003e80000100a00 */
[----:B------:R2:W-:Y:S01]  /*4960*/  STL.64 [R1+0x88], R26 ;  /* 0x0000881a01007387 */ /* 0x0005e20000100a00 */
[-C--:B0-----:R-:W-:Y:S01]  /*4970*/  IADD3 R22, P3, R245, R132.reuse, RZ ;  /* 0x00000084f5167210 */ /* 0x081fe20007f7e0ff */
[----:B------:R-:W-:Y:S01]  /*4980*/  IMAD R245, R17, 0x5f, RZ ;  /* 0x0000005f11f57824 */ /* 0x000fe200078e02ff */
[----:B-1----:R-:W-:-:S04]  /*4990*/  IADD3 R24, P6, R70, R132, RZ ;  /* 0x0000008446187210 */ /* 0x002fc80007fde0ff */
[-C--:B------:R-:W-:Y:S02]  /*49a0*/  LEA.HI.X.SX32 R31, R245, R133.reuse, 0x1, P2 ;  /* 0x00000085f51f7211 */ /* 0x080fe400010f0eff */
[-C--:B--2---:R-:W-:Y:S02]  /*49b0*/  IADD3 R26, P5, R71, R132.reuse, RZ ;  /* 0x00000084471a7210 */ /* 0x084fe40007fbe0ff */
[-C--:B------:R-:W-:Y:S02]  /*49c0*/  LEA.HI.X.SX32 R25, R247, R133.reuse, 0x1, P6 ;  /* 0x00000085f7197211 */ /* 0x080fe400030f0eff */
[----:B------:R-:W-:Y:S01]  /*49d0*/  LEA.HI.X.SX32 R27, R70, R133, 0x1, P5 ;  /* 0x00000085461b7211 */ /* 0x000fe200028f0eff */
[----:B------:R0:W-:Y:S04]  /*49e0*/  STL.64 [R1+0x80], R30 ;  /* 0x0000801e01007387 */ /* 0x0001e80000100a00 */
[----:B------:R1:W-:Y:S04]  /*49f0*/  STL.64 [R1+0x360], R24 ;  /* 0x0003601801007387 */ /* 0x0003e80000100a00 */
[----:B------:R2:W-:Y:S01]  /*4a00*/  STL.64 [R1+0x348], R26 ;  /* 0x0003481a01007387 */ /* 0x0005e20000100a00 */
[----:B0-----:R-:W-:-:S02]  /*4a10*/  IADD3 R30, P2, R75, R132, RZ ;  /* 0x000000844b1e7210 */ /* 0x001fc40007f5e0ff */
        /* <DEDUP_REMOVED lines=53> */
[----:B------:R-:W-:Y:S02]  /*4d70*/  IMAD R243, R17, 0xd, RZ ;  /* 0x0000000d11f37824 */ /* 0x000fe400078e02ff */
[----:B------:R-:W-:Y:S04]  /*4d80*/  STL.64 [R1+0x50], R18 ;  /* 0x0000501201007387 */ /* 0x000fe80000100a00 */
[----:B------:R0:W-:Y:S04]  /*4d90*/  STL.64 [R1+0x1e0], R22 ;  /* 0x0001e01601007387 */ /* 0x0001e80000100a00 */
[----:B------:R1:W-:Y:S04]  /*4da0*/  STL.64 [R1+0x48], R28 ;  /* 0x0000481c01007387 */ /* 0x0003e80000100a00 */
[----:B------:R2:W-:Y:S01]  /*4db0*/  STL.64 [R1+0x40], R30 ;  /* 0x0000401e01007387 */ /* 0x0005e20000100a00 */
[----:B0-----:R-:W-:-:S02]  /*4dc0*/  IADD3 R22, P3, R94, R132, RZ ;  /* 0x000000845e167210 */ /* 0x001fc40007f7e0ff */
[-C--:B-1----:R-:W-:Y:S02]  /*4dd0*/  IADD3 R28, P4, R100, R132.reuse, RZ ;  /* 0x00000084641c7210 */ /* 0x082fe40007f9e0ff */
[-C--:B------:R-:W-:Y:S02]  /*4de0*/  LEA.HI.X.SX32 R23, R243, R133.reuse, 0x1, P3 ;  /* 0x00000085f3177211 */ /* 0x080fe400018f0eff */
[-C--:B--2---:R-:W-:Y:S01]  /*4df0*/  IADD3 R30, P2, R102, R132.reuse, RZ ;  /* 0x00000084661e7210 */ /* 0x084fe20007f5e0ff */
[C---:B------:R-:W-:Y:S01]  /*4e00*/  IMAD R247, R17.reuse, 0xd8, RZ ;  /* 0x000000d811f77824 */ /* 0x040fe200078e02ff */
[-C--:B------:R-:W-:Y:S01]  /*4e10*/  LEA.HI.X.SX32 R29, R94, R133.reuse, 0x1, P4 ;  /* 0x000000855e1d7211 */ /* 0x080fe200020f0eff */
[C---:B------:R-:W-:Y:S01]  /*4e20*/  IMAD R241, R17.reuse, 0xd2, RZ ;  /* 0x000000d211f17824 */ /* 0x040fe200078e02ff */
[----:B------:R-:W-:Y:S01]  /*4e30*/  LEA.HI.X.SX32 R31, R100, R133, 0x1, P2 ;  /* 0x00000085641f7211 */ /* 0x000fe200010f0eff */
[C---:B------:R-:W-:Y:S01]  /*4e40*/  IMAD R245, R17.reuse, 0xd4, RZ ;  /* 0x000000d411f57824 */ /* 0x040fe200078e02ff */
[----:B------:R-:W-:Y:S01]  /*4e50*/  STL.64 [R1+0x310], R22 ;  /* 0x0003101601007387 */ /* 0x000fe20000100a00 */
[----:B------:R-:W-:Y:S01]  /*4e60*/  IMAD R243, R17, 0x69, RZ ;  /* 0x0000006911f37824 */ /* 0x000fe200078e02ff */
[----:B------:R-:W-:-:S02]  /*4e70*/  IADD3 R24, P6, R241, R132, RZ ;  /* 0x00000084f1187210 */ /* 0x000fc40007fde0ff */
[----:B------:R0:W-:Y:S01]  /*4e80*/  STL.64 [R1+0x2a8], R28 ;  /* 0x0002a81c01007387 */ /* 0x0001e20000100a00 */
[----:B------:R-:W-:-:S03]  /*4e90*/  IADD3 R18, P1, R245, R132, RZ ;  /* 0x00000084f5127210 */ /* 0x000fc60007f3e0ff */
[----:B------:R1:W-:Y:S01]  /*4ea0*/  STL.64 [R1+0x1d8], R30 ;  /* 0x0001d81e01007387 */ /* 0x0003e20000100a00 */
[C---:B------:R-:W-:Y:S01]  /*4eb0*/  IMAD R245, R17.reuse, 0xd6, RZ ;  /* 0x000000d611f57824 */ /* 0x040fe200078e02ff */
[-C--:B------:R-:W-:Y:S01]  /*4ec0*/  LEA.HI.X.SX32 R27, R102, R133.reuse, 0x1, P5 ;  /* 0x00000085661b7211 */ /* 0x080fe200028f0eff */
[----:B------:R-:W-:Y:S01]  /*4ed0*/  IMAD R241, R17, 0xda, RZ ;  /* 0x000000da11f17824 */ /* 0x000fe200078e02ff */
[-C--:B0-----:R-:W-:Y:S01]  /*4ee0*/  IADD3 R28, P4, R247, R132.reuse, RZ ;  /* 0x00000084f71c7210 */ /* 0x081fe20007f9e0ff */
[----:B------:R-:W-:Y:S01]  /*4ef0*/  IMAD R247, R17, 0x35, RZ ;  /* 0x0000003511f77824 */ /* 0x000fe200078e02ff */
[----:B-1----:R-:W-:Y:S02]  /*4f00*/  IADD3 R30, P2, R108, R132, RZ ;  /* 0x000000846c1e7210 */ /* 0x002fe40007f5e0ff */
[-C--:B------:R-:W-:Y:S02]  /*4f10*/  LEA.HI.X.SX32 R25, R243, R133.reuse, 0x1, P6 ;  /* 0x00000085f3197211 */ /* 0x080fe400030f0eff */
[----:B------:R-:W-:-:S02]  /*4f20*/  LEA.HI.X.SX32 R31, R247, R133, 0x1, P2 ;  /* 0x00000085f71f7211 */ /* 0x000fc400010f0eff */
[----:B------:R-:W-:Y:S01]  /*4f30*/  LEA.HI.X.SX32 R19, R108, R133, 0x1, P1 ;  /* 0x000000856c137211 */ /* 0x000fe200008f0eff */
[----:B------:R0:W-:Y:S01]  /*4f40*/  STL.64 [R1+0x38], R26 ;  /* 0x0000381a01007387 */ /* 0x0001e20000100a00 */
[-C--:B------:R-:W-:Y:S01]  /*4f50*/  IADD3 R22, P3, R245, R132.reuse, RZ ;  /* 0x00000084f5167210 */ /* 0x080fe20007f7e0ff */
[----:B------:R-:W-:Y:S02]  /*4f60*/  IMAD R245, R17, 0xdc, RZ ;  /* 0x000000dc11f57824 */ /* 0x000fe400078e02ff */
[----:B------:R1:W-:Y:S04]  /*4f70*/  STL.64 [R1+0x30], R24 ;  /* 0x0000301801007387 */ /* 0x0003e80000100a00 */
[----:B------:R2:W-:Y:S01]  /*4f80*/  STL.64 [R1+0x1d0], R30 ;  /* 0x0001d01e01007387 */ /* 0x0005e20000100a00 */
[----:B0-----:R-:W-:Y:S01]  /*4f90*/  IADD3 R26, P5, R241, R132, RZ ;  /* 0x00000084f11a7210 */ /* 0x001fe20007fbe0ff */
[----:B------:R-:W-:-:S02]  /*4fa0*/  IMAD R241, R17, 0x6b, RZ ;  /* 0x0000006b11f17824 */ /* 0x000fc400078e02ff */
[----:B------:R0:W-:Y:S01]  /*4fb0*/  STL.64 [R1+0x28], R18 ;  /* 0x0000281201007387 */ /* 0x0001e20000100a00 */
[-C--:B-1----:R-:W-:Y:S01]  /*4fc0*/  IADD3 R24, P6, R245, R132.reuse, RZ ;  /* 0x00000084f5187210 */ /* 0x082fe20007fde0ff */
[----:B------:R-:W-:Y:S01]  /*4fd0*/  IMAD R245, R17, 0x1b, RZ ;  /* 0x0000001b11f57824 */ /* 0x000fe200078e02ff */
[----:B------:R-:W-:Y:S02]  /*4fe0*/  LEA.HI.X.SX32 R23, R241, R133, 0x1, P3 ;  /* 0x00000085f1177211 */ /* 0x000fe400018f0eff */
[-C--:B--2---:R-:W-:Y:S02]  /*4ff0*/  IADD3 R30, P2, R114, R132.reuse, RZ ;  /* 0x00000084721e7210 */ /* 0x084fe40007f5e0ff */
[----:B0-----:R-:W-:-:S04]  /*5000*/  IADD3 R18, P1, R116, R132, RZ ;  /* 0x0000008474127210 */ /* 0x001fc80007f3e0ff */
[-C--:B------:R-:W-:Y:S01]  /*5010*/  LEA.HI.X.SX32 R19, R114, R133.reuse, 0x1, P1 ;  /* 0x0000008572137211 */ /* 0x080fe200008f0eff */
[----:B------:R-:W-:Y:S01]  /*5020*/  STL.64 [R1+0x20], R22 ;  /* 0x0000201601007387 */ /* 0x000fe20000100a00 */
[-C--:B------:R-:W-:Y:S01]  /*5030*/  LEA.HI.X.SX32 R31, R245, R133.reuse, 0x1, P2 ;  /* 0x00000085f51f7211 */ /* 0x080fe200010f0eff */
[C---:B------:R-:W-:Y:S02]  /*5040*/  IMAD R245, R17.reuse, 0x37, RZ ;  /* 0x0000003711f57824 */ /* 0x040fe400078e02ff */
[----:B------:R0:W-:Y:S01]  /*5050*/  STL.64 [R1+0x1c8], R18 ;  /* 0x0001c81201007387 */ /* 0x0001e20000100a00 */
[C---:B------:R-:W-:Y:S01]  /*5060*/  IMAD R241, R17.reuse, 0x6d, RZ ;  /* 0x0000006d11f17824 */ /* 0x040fe200078e02ff */
[----:B------:R-:W-:Y:S01]  /*5070*/  LEA.HI.X.SX32 R29, R116, R133, 0x1, P4 ;  /* 0x00000085741d7211 */ /* 0x000fe200020f0eff */
[----:B------:R-:W-:Y:S01]  /*5080*/  IMAD R243, R17, 0xde, RZ ;  /* 0x000000de11f37824 */ /* 0x000fe200078e02ff */
[----:B------:R-:W-:Y:S01]  /*5090*/  STL.64 [R1+0x2a0], R30 ;  /* 0x0002a01e01007387 */ /* 0x000fe20000100a00 */
[----:B0-----:R-:W-:-:S04]  /*50a0*/  IADD3 R18, P1, R118, R132, RZ ;  /* 0x0000008476127210 */ /* 0x001fc80007f3e0ff */
[-C--:B------:R-:W-:Y:S01]  /*50b0*/  LEA.HI.X.SX32 R19, R245, R133.reuse, 0x1, P1 ;  /* 0x00000085f5137211 */ /* 0x080fe200008f0eff */
[----:B------:R-:W-:Y:S01]  /*50c0*/  STL.64 [R1+0x18], R28 ;  /* 0x0000181c01007387 */ /* 0x000fe20000100a00 */
[-C--:B------:R-:W-:Y:S01]  /*50d0*/  LEA.HI.X.SX32 R27, R241, R133.reuse, 0x1, P5 ;  /* 0x00000085f11b7211 */ /* 0x080fe200028f0eff */
[----:B------:R-:W-:Y:S01]  /*50e0*/  IMAD R241, R17, 0x6f, RZ ;  /* 0x0000006f11f17824 */ /* 0x000fe200078e02ff */
[-C--:B------:R-:W-:Y:S01]  /*50f0*/  IADD3 R22, P3, R243, R132.reuse, RZ ;  /* 0x00000084f3167210 */ /* 0x080fe20007f7e0ff */
[----:B------:R0:W-:Y:S01]  /*5100*/  STL.64 [R1+0x1c0], R18 ;  /* 0x0001c01201007387 */ /* 0x0001e20000100a00 */
[----:B------:R-:W-:Y:S01]  /*5110*/  IMAD R245, R17, 0x7, RZ ;  /* 0x0000000711f57824 */ /* 0x000fe200078e02ff */
[-C--:B------:R-:W-:Y:S02]  /*5120*/  LEA.HI.X.SX32 R25, R118, R133.reuse, 0x1, P6 ;  /* 0x0000008576197211 */ /* 0x080fe400030f0eff */
[----:B------:R-:W-:Y:S01]  /*5130*/  LEA.HI.X.SX32 R23, R241, R133, 0x1, P3 ;  /* 0x00000085f1177211 */ /* 0x000fe200018f0eff */
[----:B------:R-:W-:Y:S01]  /*5140*/  STL.64 [R1+0x10], R26 ;  /* 0x0000101a01007387 */ /* 0x000fe20000100a00 */
[----:B0-----:R-:W-:-:S03]  /*5150*/  IADD3 R18, P1, R120, R132, RZ ;  /* 0x0000008478127210 */ /* 0x001fc60007f3e0ff */
[----:B------:R0:W-:Y:S01]  /*5160*/  STL.64 [R1+0x8], R24 ;  /* 0x0000081801007387 */ /* 0x0001e20000100a00 */
[----:B------:R-:W-:-:S03]  /*5170*/  LEA.HI.X.SX32 R19, R245, R133, 0x1, P1 ;  /* 0x00000085f5137211 */ /* 0x000fc600008f0eff */
[----:B------:R1:W-:Y:S04]  /*5180*/  STL.64 [R1], R22 ;  /* 0x0000001601007387 */ /* 0x0003e80000100a00 */
[----:B------:R2:W-:Y:S01]  /*5190*/  STL.64 [R1+0x340], R18 ;  /* 0x0003401201007387 */ /* 0x0005e20000100a00 */
[-C--:B0-----:R-:W-:Y:S01]  /*51a0*/  IADD3 R24, P6, R122, R132.reuse, RZ ;  /* 0x000000847a187210 */ /* 0x081fe20007fde0ff */
[C---:B------:R-:W-:Y:S01]  /*51b0*/  IMAD R245, R17.reuse, 0xe8, RZ ;  /* 0x000000e811f57824 */ /* 0x040fe200078e02ff */
[-C--:B-1----:R-:W-:Y:S02]  /*51c0*/  IADD3 R22, P3, R128, R132.reuse, RZ ;  /* 0x0000008480167210 */ /* 0x082fe40007f7e0ff */
[----:B--2---:R-:W-:Y:S02]  /*51d0*/  IADD3 R18, P1, R138, R132, RZ ;  /* 0x000000848a127210 */ /* 0x004fe40007f3e0ff */
[-C--:B------:R-:W-:Y:S01]  /*51e0*/  LEA.HI.X.SX32 R25, R120, R133.reuse, 0x1, P6 ;  /* 0x0000008578197211 */ /* 0x080fe200030f0eff */
[----:B------:R-:W-:Y:S01]  /*51f0*/  IMAD R247, R17, 0xe0, RZ ;  /* 0x000000e011f77824 */ /* 0x000fe200078e02ff */
[----:B------:R-:W-:-:S02]  /*5200*/  LEA.HI.X.SX32 R19, R128, R133, 0x1, P1 ;  /* 0x0000008580137211 */ /* 0x000fc400008f0eff */
[----:B------:R-:W-:Y:S01]  /*5210*/  LEA.HI.X.SX32 R23, R122, R133, 0x1, P3 ;  /* 0x000000857a177211 */ /* 0x000fe200018f0eff */
[----:B------:R-:W-:Y:S01]  /*5220*/  STL.64 [R1+0x308], R24 ;  /* 0x0003081801007387 */ /* 0x000fe20000100a00 */
[-C--:B------:R-:W-:Y:S01]  /*5230*/  IADD3 R234, P3, R245, R132.reuse, RZ ;  /* 0x00000084f5ea7210 */ /* 0x080fe20007f7e0ff */
[----:B------:R-:W-:Y:S01]  /*5240*/  IMAD R245, R17, 0x39, RZ ;  /* 0x0000003911f57824 */ /* 0x000fe200078e02ff */
[-C--:B------:R-:W-:Y:S01]  /*5250*/  IADD3 R250, P2, R247, R132.reuse, RZ ;  /* 0x00000084f7fa7210 */ /* 0x080fe20007f5e0ff */
[----:B------:R0:W-:Y:S01]  /*5260*/  STL.64 [R1+0x1b8], R18 ;  /* 0x0001b81201007387 */ /* 0x0001e20000100a00 */
[C---:B------:R-:W-:Y:S02]  /*5270*/  IMAD R243, R17.reuse, 0xe4, RZ ;  /* 0x000000e411f37824 */ /* 0x040fe400078e02ff */
[C---:B------:R-:W-:Y:S02]  /*5280*/  IMAD R241, R17.reuse, 0xe6, RZ ;  /* 0x000000e611f17824 */ /* 0x040fe400078e02ff */
[----:B------:R-:W-:Y:S01]  /*5290*/  IMAD R247, R17, 0xe2, RZ ;  /* 0x000000e211f77824 */ /* 0x000fe200078e02ff */
[-C--:B------:R-:W-:Y:S01]  /*52a0*/  IADD3 R242, P5, R243, R132.reuse, RZ ;  /* 0x00000084f3f27210 */ /* 0x080fe20007fbe0ff */
[----:B------:R-:W-:Y:S01]  /*52b0*/  IMAD R237, R17, 0x71, RZ ;  /* 0x0000007111ed7824 */ /* 0x000fe200078e02ff */
[----:B0-----:R-:W-:-:S02]  /*52c0*/  IADD3 R18, P1, R140, R132, RZ ;  /* 0x000000848c127210 */ /* 0x001fc40007f3e0ff */
[-C--:B------:R-:W-:Y:S02]  /*52d0*/  IADD3 R238, P6, R241, R132.reuse, RZ ;  /* 0x00000084f1ee7210 */ /* 0x080fe40007fde0ff */
[-C--:B------:R-:W-:Y:S01]  /*52e0*/  LEA.HI.X.SX32 R19, R245, R133.reuse, 0x1, P1 ;  /* 0x00000085f5137211 */ /* 0x080fe200008f0eff */
[----:B------:R-:W-:Y:S01]  /*52f0*/  IMAD R241, R17, 0xec, RZ ;  /* 0x000000ec11f17824 */ /* 0x000fe200078e02ff */
[-C--:B------:R-:W-:Y:S01]  /*5300*/  IADD3 R246, P4, R247, R132.reuse, RZ ;  /* 0x00000084f7f67210 */ /* 0x080fe20007f9e0ff */
[----:B------:R0:W-:Y:S01]  /*5310*/  STL.64 [R1+0x298], R22 ;  /* 0x0002981601007387 */ /* 0x0001e20000100a00 */
[-C--:B------:R-:W-:Y:S01]  /*5320*/  LEA.HI.X.SX32 R243, R140, R133.reuse, 0x1, P5 ;  /* 0x000000858cf37211 */ /* 0x080fe200028f0eff */
[----:B------:R-:W-:Y:S01]  /*5330*/  IMAD R233, R17, 0xea, RZ ;  /* 0x000000ea11e97824 */ /* 0x000fe200078e02ff */
[-C--:B------:R-:W-:Y:S01]  /*5340*/  LEA.HI.X.SX32 R247, R237, R133.reuse, 0x1, P4 ;  /* 0x00000085edf77211 */ /* 0x080fe200020f0eff */
[----:B------:R1:W-:Y:S01]  /*5350*/  STL.64 [R1+0x1b0], R18 ;  /* 0x0001b01201007387 */ /* 0x0003e20000100a00 */
[-C--:B------:R-:W-:Y:S01]  /*5360*/  IADD3 R164, P4, R241, R132.reuse, RZ ;  /* 0x00000084f1a47210 */ /* 0x080fe20007f9e0ff */
[C---:B------:R-:W-:Y:S01]  /*5370*/  IMAD R241, R17.reuse, 0x1d, RZ ;  /* 0x0000001d11f17824 */ /* 0x040fe200078e02ff */
[----:B------:R-:W-:Y:S01]  /*5380*/  LEA.HI.X.SX32 R251, R138, R133, 0x1, P2 ;  /* 0x000000858afb7211 */ /* 0x000fe200010f0eff */
[----:B------:R-:W-:Y:S01]  /*5390*/  IMAD R245, R17, 0xf0, RZ ;  /* 0x000000f011f57824 */ /* 0x000fe200078e02ff */
[----:B------:R-:W-:-:S02]  /*53a0*/  IADD3 R230, P2, R233, R132, RZ ;  /* 0x00000084e9e67210 */ /* 0x000fc40007f5e0ff */
[-C--:B0-----:R-:W-:Y:S02]  /*53b0*/  IADD3 R22, P1, R146, R132.reuse, RZ ;  /* 0x0000008492167210 */ /* 0x081fe40007f3e0ff */
[----:B-1----:R-:W-:Y:S01]  /*53c0*/  IADD3 R18, P5, R152, R132, RZ ;  /* 0x0000008498127210 */ /* 0x002fe20007fbe0ff */
[----:B------:R-:W-:-:S03]  /*53d0*/  IMAD R233, R17, 0x73, RZ ;  /* 0x0000007311e97824 */ /* 0x000fc600078e02ff */
[-C--:B------:R-:W-:Y:S01]  /*53e0*/  LEA.HI.X.SX32 R19, R146, R133.reuse, 0x1, P5 ;  /* 0x0000008592137211 */ /* 0x080fe200028f0eff */
[----:B------:R-:W-:Y:S01]  /*53f0*/  IMAD R237, R17, 0xee, RZ ;  /* 0x000000ee11ed7824 */ /* 0x000fe200078e02ff */
[-C--:B------:R-:W-:Y:S02]  /*5400*/  LEA.HI.X.SX32 R23, R241, R133.reuse, 0x1, P1 ;  /* 0x00000085f1177211 */ /* 0x080fe400008f0eff */
[-C--:B------:R-:W-:Y:S01]  /*5410*/  IADD3 R156, P1, R245, R132.reuse, RZ ;  /* 0x00000084f59c7210 */ /* 0x080fe20007f3e0ff */
[----:B------:R0:W-:Y:S01]  /*5420*/  STL.64 [R1+0x1a8], R18 ;  /* 0x0001a81201007387 */ /* 0x0001e20000100a00 */
[----:B------:R-:W-:Y:S01]  /*5430*/  IMAD R245, R17, 0x3b, RZ ;  /* 0x0000003b11f57824 */ /* 0x000fe200078e02ff */
[----:B------:R-:W-:Y:S02]  /*5440*/  LEA.HI.X.SX32 R239, R233, R133, 0x1, P6 ;  /* 0x00000085e9ef7211 */ /* 0x000fe400030f0eff */
[-C--:B------:R-:W-:Y:S01]  /*5450*/  IADD3 R160, P6, R237, R132.reuse, RZ ;  /* 0x00000084eda07210 */ /* 0x080fe20007fde0ff */
[C---:B------:R-:W-:Y:S01]  /*5460*/  IMAD R237, R17.reuse, 0x75, RZ ;  /* 0x0000007511ed7824 */ /* 0x040fe200078e02ff */
[----:B0-----:R-:W-:Y:S01]  /*5470*/  IADD3 R18, P5, R154, R132, RZ ;  /* 0x000000849a127210 */ /* 0x001fe20007fbe0ff */
[----:B------:R-:W-:-:S03]  /*5480*/  IMAD R241, R17, 0xf4, RZ ;  /* 0x000000f411f17824 */ /* 0x000fc600078e02ff */
[-C--:B------:R-:W-:Y:S01]  /*5490*/  LEA.HI.X.SX32 R19, R245, R133.reuse, 0x1, P5 ;  /* 0x00000085f5137211 */ /* 0x080fe200028f0eff */
[----:B------:R-:W-:Y:S01]  /*54a0*/  IMAD R245, R17, 0x77, RZ ;  /* 0x0000007711f57824 */ /* 0x000fe200078e02ff */
[-C--:B------:R-:W-:Y:S01]  /*54b0*/  LEA.HI.X.SX32 R231, R237, R133.reuse, 0x1, P2 ;  /* 0x00000085ede77211 */ /* 0x080fe200010f0eff */
[----:B------:R0:W-:Y:S01]  /*54c0*/  STL.64 [R1+0x290], R22 ;  /* 0x0002901601007387 */ /* 0x0001e20000100a00 */
[----:B------:R-:W-:Y:S01]  /*54d0*/  IMAD R237, R17, 0xf, RZ ;  /* 0x0000000f11ed7824 */ /* 0x000fe200078e02ff */
[-C--:B------:R-:W-:Y:S01]  /*54e0*/  IADD3 R24, P5, R157, R132.reuse, RZ ;  /* 0x000000849d187210 */ /* 0x080fe20007fbe0ff */
[----:B------:R-:W-:Y:S01]  /*54f0*/  IMAD R233, R17, 0xf2, RZ ;  /* 0x000000f211e97824 */ /* 0x000fe200078e02ff */
[----:B------:R1:W-:Y:S01]  /*5500*/  STL.64 [R1+0x1a0], R18 ;  /* 0x0001a01201007387 */ /* 0x0003e20000100a00 */
[-C--:B------:R-:W-:Y:S02]  /*5510*/  LEA.HI.X.SX32 R161, R245, R133.reuse, 0x1, P6 ;  /* 0x00000085f5a17211 */ /* 0x080fe400030f0eff */
[-C--:B------:R-:W-:Y:S01]  /*5520*/  IADD3 R136, P2, R241, R132.reuse, RZ ;  /* 0x00000084f1887210 */ /* 0x080fe20007f5e0ff */
[C---:B------:R-:W-:Y:S01]  /*5530*/  IMAD R241, R17.reuse, 0xf6, RZ ;  /* 0x000000f611f17824 */ /* 0x040fe200078e02ff */
[-C--:B------:R-:W-:Y:S01]  /*5540*/  LEA.HI.X.SX32 R165, R154, R133.reuse, 0x1, P4 ;  /* 0x000000859aa57211 */ /* 0x080fe200020f0eff */
[----:B------:R-:W-:Y:S01]  /*5550*/  IMAD R245, R17, 0xf8, RZ ;  /* 0x000000f811f57824 */ /* 0x000fe200078e02ff */
[----:B------:R-:W-:Y:S01]  /*5560*/  LEA.HI.X.SX32 R25, R237, R133, 0x1, P5 ;  /* 0x00000085ed197211 */ /* 0x000fe200028f0eff */
[----:B------:R-:W-:Y:S01]  /*5570*/  IMAD R237, R17, 0x79, RZ ;  /* 0x0000007911ed7824 */ /* 0x000fe200078e02ff */
[----:B0-----:R-:W-:-:S02]  /*5580*/  IADD3 R22, P4, R162, R132, RZ ;  /* 0x00000084a2167210 */ /* 0x001fc40007f9e0ff */
[-C--:B-1----:R-:W-:Y:S02]  /*5590*/  IADD3 R18, P6, R168, R132.reuse, RZ ;  /* 0x00000084a8127210 */ /* 0x082fe40007fde0ff */
[-C--:B------:R-:W-:Y:S02]  /*55a0*/  LEA.HI.X.SX32 R235, R152, R133.reuse, 0x1, P3 ;  /* 0x0000008598eb7211 */ /* 0x080fe400018f0eff */
[-C--:B------:R-:W-:Y:S02]  /*55b0*/  LEA.HI.X.SX32 R19, R162, R133.reuse, 0x1, P6 ;  /* 0x00000085a2137211 */ /* 0x080fe400030f0eff */
[-C--:B------:R-:W-:Y:S01]  /*55c0*/  IADD3 R134, P3, R233, R132.reuse, RZ ;  /* 0x00000084e9867210 */ /* 0x080fe20007f7e0ff */
[----:B------:R-:W-:Y:S01]  /*55d0*/  STL.64 [R1+0x300], R24 ;  /* 0x0003001801007387 */ /* 0x000fe20000100a00 */
[-C--:B------:R-:W-:Y:S01]  /*55e0*/  IADD3 R138, P5, R241, R132.reuse, RZ ;  /* 0x00000084f18a7210 */ /* 0x080fe20007fbe0ff */
[----:B------:R-:W-:Y:S01]  /*55f0*/  IMAD R241, R17, 0xfc, RZ ;  /* 0x000000fc11f17824 */ /* 0x000fe200078e02ff */
[-C--:B------:R-:W-:Y:S01]  /*5600*/  LEA.HI.X.SX32 R23, R157, R133.reuse, 0x1, P4 ;  /* 0x000000859d177211 */ /* 0x080fe200020f0eff */
[----:B------:R0:W-:Y:S01]  /*5610*/  STL.64 [R1+0x198], R18 ;  /* 0x0001981201007387 */ /* 0x0001e20000100a00 */
[----:B------:R-:W-:Y:S01]  /*5620*/  IADD3 R140, P4, R245, R132, RZ ;  /* 0x00000084f58c7210 */ /* 0x000fe20007f9e0ff */
[----:B------:R-:W-:Y:S01]  /*5630*/  IMAD R245, R17, 0x3d, RZ ;  /* 0x0000003d11f57824 */ /* 0x000fe200078e02ff */
[----:B------:R-:W-:-:S02]  /*5640*/  LEA.HI.X.SX32 R135, R237, R133, 0x1, P3 ;  /* 0x00000085ed877211 */ /* 0x000fc400018f0eff */
[----:B------:R-:W4:Y:S01]  /*5650*/  S2R R237, SR_TID.X ;  /* 0x0000000000ed7919 */ /* 0x000f220000002100 */
[-C--:B------:R-:W-:Y:S01]  /*5660*/  IADD3 R144, P3, R241, R132.reuse, RZ ;  /* 0x00000084f1907210 */ /* 0x080fe20007f7e0ff */
[C---:B------:R-:W-:Y:S01]  /*5670*/  IMAD R241, R17.reuse, 0x7b, RZ ;  /* 0x0000007b11f17824 */ /* 0x040fe200078e02ff */
[----:B0-----:R-:W-:Y:S01]  /*5680*/  IADD3 R18, P6, R170, R132, RZ ;  /* 0x00000084aa127210 */ /* 0x001fe20007fde0ff */
[----:B------:R-:W-:-:S03]  /*5690*/  IMAD R233, R17, 0xfa, RZ ;  /* 0x000000fa11e97824 */ /* 0x000fc600078e02ff */
[-C--:B------:R-:W-:Y:S01]  /*56a0*/  LEA.HI.X.SX32 R19, R245, R133.reuse, 0x1, P6 ;  /* 0x00000085f5137211 */ /* 0x080fe200030f0eff */
[----:B------:R-:W-:Y:S01]  /*56b0*/  STL.64 [R1+0x288], R22 ;  /* 0x0002881601007387 */ /* 0x000fe20000100a00 */
[----:B------:R-:W-:Y:S01]  /*56c0*/  IMAD R245, R17, 0x1f, RZ ;  /* 0x0000001f11f57824 */ /* 0x000fe200078e02ff */
[-C--:B------:R-:W-:Y:S01]  /*56d0*/  LEA.HI.X.SX32 R139, R241, R133.reuse, 0x1, P5 ;  /* 0x00000085f18b7211 */ /* 0x080fe200028f0eff */
[----:B------:R-:W-:Y:S01]  /*56e0*/  IMAD R241, R17, 0x7d, RZ ;  /* 0x0000007d11f17824 */ /* 0x000fe200078e02ff */
[----:B------:R0:W-:Y:S01]  /*56f0*/  STL.64 [R1+0x190], R18 ;  /* 0x0001901201007387 */ /* 0x0001e20000100a00 */
[-C--:B------:R-:W-:Y:S02]  /*5700*/  LEA.HI.X.SX32 R157, R168, R133.reuse, 0x1, P1 ;  /* 0x00000085a89d7211 */ /* 0x080fe400008f0eff */
[----:B------:R-:W-:Y:S02]  /*5710*/  IADD3 R142, P1, R233, R132, RZ ;  /* 0x00000084e98e7210 */ /* 0x000fe40007f3e0ff */
[----:B------:R-:W-:-:S02]  /*5720*/  LEA.HI.X.SX32 R137, R170, R133, 0x1, P2 ;  /* 0x00000085aa897211 */ /* 0x000fc400010f0eff */
[-C--:B------:R-:W-:Y:S02]  /*5730*/  IADD3 R24, P2, R182, R132.reuse, RZ ;  /* 0x00000084b6187210 */ /* 0x080fe40007f5e0ff */
[----:B------:R-:W-:Y:S02]  /*5740*/  MOV R233, c[0x0][0x1b8] ;  /* 0x00006e0000e97a02 */ /* 0x000fe40000000f00 */
[CC--:B0-----:R-:W-:Y:S02]  /*5750*/  IADD3 R18, P6, R176.reuse, R132.reuse, RZ ;  /* 0x00000084b0127210 */ /* 0x0c1fe40007fde0ff */
[-C--:B------:R-:W-:Y:S02]  /*5760*/  LEA.HI.X.SX32 R143, R241, R133.reuse, 0x1, P1 ;  /* 0x00000085f18f7211 */ /* 0x080fe400008f0eff */
[-C--:B------:R-:W-:Y:S01]  /*5770*/  LEA.HI.X.SX32 R19, R245, R133.reuse, 0x1, P6 ;  /* 0x00000085f5137211 */ /* 0x080fe200030f0eff */
[----:B------:R-:W-:Y:S01]  /*5780*/  IMAD.MOV.U32 R241, RZ, RZ, c[0x0][0x1b8] ;  /* 0x00006e00fff17624 */ /* 0x000fe200078e00ff */
[-C--:B------:R-:W-:Y:S01]  /*5790*/  LEA.HI.X.SX32 R25, R176, R133.reuse, 0x1, P2 ;  /* 0x00000085b0197211 */ /* 0x080fe200010f0eff */
[C---:B------:R-:W-:Y:S01]  /*57a0*/  IMAD R245, R17.reuse, 0x3f, RZ ;  /* 0x0000003f11f57824 */ /* 0x040fe200078e02ff */
[-C--:B------:R-:W-:Y:S01]  /*57b0*/  LEA R30, P2, R17, R132.reuse, 0x2 ;  /* 0x00000084111e7211 */ /* 0x080fe200078410ff */
[----:B------:R-:W-:Y:S01]  /*57c0*/  IMAD R233, R233, 0xfe, RZ ;  /* 0x000000fee9e97824 */ /* 0x000fe200078e02ff */
[----:B------:R-:W-:Y:S01]  /*57d0*/  IADD3 R22, P5, R184, R132, RZ ;  /* 0x00000084b8167210 */ /* 0x000fe20007fbe0ff */
[----:B------:R0:W-:Y:S01]  /*57e0*/  STL.64 [R1+0x280], R18 ;  /* 0x0002801201007387 */ /* 0x0001e20000100a00 */
[----:B------:R-:W-:-:S02]  /*57f0*/  LEA.HI.X.SX32 R141, R182, R133, 0x1, P4 ;  /* 0x00000085b68d7211 */ /* 0x000fc400020f0eff */
[-C--:B------:R-:W-:Y:S02]  /*5800*/  LEA R28, P4, R17, R132.reuse, 0x3 ;  /* 0x00000084111c7211 */ /* 0x080fe400078818ff */
[CC--:B------:R-:W-:Y:S02]  /*5810*/  LEA.HI.X.SX32 R31, R186.reuse, R133.reuse, 0x1, P2 ;  /* 0x00000085ba1f7211 */ /* 0x0c0fe400010f0eff */
[----:B------:R-:W-:Y:S02]  /*5820*/  SHF.L.U32 R241, R241, 0x2, RZ ;  /* 0x00000002f1f17819 */ /* 0x000fe400000006ff */
[----:B------:R-:W-:Y:S02]  /*5830*/  LEA.HI.X.SX32 R23, R245, R133, 0x1, P5 ;  /* 0x00000085f5177211 */ /* 0x000fe400028f0eff */
[-C--:B0-----:R-:W-:Y:S02]  /*5840*/  IADD3 R18, P6, R186, R132.reuse, RZ ;  /* 0x00000084ba127210 */ /* 0x081fe40007fde0ff */
[----:B------:R-:W-:Y:S01]  /*5850*/  IADD3 R146, P2, R233, R132, RZ ;  /* 0x00000084e9927210 */ /* 0x000fe20007f5e0ff */
[----:B------:R-:W-:Y:S01]  /*5860*/  IMAD.MOV.U32 R233, RZ, RZ, c[0x0][0x1b8] ;  /* 0x00006e00ffe97624 */ /* 0x000fe200078e00ff */
[----:B------:R-:W-:-:S02]  /*5870*/  MOV R245, c[0x0][0x1b8] ;  /* 0x00006e0000f57a02 */ /* 0x000fc40000000f00 */
[-C--:B------:R-:W-:Y:S02]  /*5880*/  LEA.HI.X.SX32 R19, R17, R133.reuse, 0x1, P6 ;  /* 0x0000008511137211 */ /* 0x080fe400030f0eff */
[----:B----4-:R-:W-:Y:S02]  /*5890*/  LOP3.LUT R21, R21, 0x10, R237, 0x78, !PT ;  /* 0x0000001015157812 */ /* 0x010fe400078e78ed */
[----:B------:R-:W-:Y:S02]  /*58a0*/  LEA.HI.X.SX32 R29, R241, R133, 0x1, P4 ;  /* 0x00000085f11d7211 */ /* 0x000fe400020f0eff */
[----:B------:R-:W-:Y:S01]  /*58b0*/  MOV R237, c[0x0][0x1b8] ;  /* 0x00006e0000ed7a02 */ /* 0x000fe20000000f00 */
[----:B------:R0:W-:Y:S01]  /*58c0*/  STL.64 [R1+0x188], R24 ;  /* 0x0001881801007387 */ /* 0x0001e20000100a00 */
[----:B------:R-:W-:Y:S02]  /*58d0*/  MOV R241, c[0x0][0x1b8] ;  /* 0x00006e0000f17a02 */ /* 0x000fe40000000f00 */
[----:B------:R-:W-:Y:S01]  /*58e0*/  LEA R26, P1, R17, R132, 0x4 ;  /* 0x00000084111a7211 */ /* 0x000fe200078220ff */
[----:B------:R1:W-:Y:S01]  /*58f0*/  STL.64 [R1+0x180], R22 ;  /* 0x0001801601007387 */ /* 0x0003e20000100a00 */
[----:B------:R-:W-:-:S02]  /*5900*/  SHF.L.U32 R245, R245, 0x3, RZ ;  /* 0x00000003f5f57819 */ /* 0x000fc400000006ff */
[----:B------:R-:W-:Y:S01]  /*5910*/  LEA.HI.X.SX32 R145, R184, R133, 0x1, P3 ;  /* 0x00000085b8917211 */ /* 0x000fe200018f0eff */
[----:B------:R2:W-:Y:S01]  /*5920*/  STL.64 [R1+0x370], R18 ;  /* 0x0003701201007387 */ /* 0x0005e20000100a00 */
[----:B------:R-:W-:Y:S02]  /*5930*/  SHF.L.U32 R233, R233, 0x4, RZ ;  /* 0x00000004e9e97819 */ /* 0x000fe400000006ff */
[----:B------:R-:W-:Y:S02]  /*5940*/  SHF.L.U32 R237, R237, 0x5, RZ ;  /* 0x00000005eded7819 */ /* 0x000fe400000006ff */
[-C--:B0-----:R-:W-:Y:S02]  /*5950*/  LEA R24, P5, R17, R132.reuse, 0x5 ;  /* 0x0000008411187211 */ /* 0x081fe400078a28ff */
[----:B------:R-:W-:Y:S02]  /*5960*/  SHF.L.U32 R241, R241, 0x6, RZ ;  /* 0x00000006f1f17819 */ /* 0x000fe400000006ff */
[----:B-1----:R-:W-:-:S02]  /*5970*/  LEA R22, P3, R17, R132, 0x6 ;  /* 0x0000008411167211 */ /* 0x002fc400078630ff */
[-C--:B------:R-:W-:Y:S02]  /*5980*/  LEA.HI.X.SX32 R27, R245, R133.reuse, 0x1, P1 ;  /* 0x00000085f51b7211 */ /* 0x080fe400008f0eff */
[----:B--2---:R-:W-:Y:S02]  /*5990*/  LEA R18, P6, R17, R132, 0x7 ;  /* 0x0000008411127211 */ /* 0x004fe400078c38ff */
[-C--:B------:R-:W-:Y:S01]  /*59a0*/  LEA.HI.X.SX32 R25, R233, R133.reuse, 0x1, P5 ;  /* 0x00000085e9197211 */ /* 0x080fe200028f0eff */
[----:B------:R-:W-:Y:S01]  /*59b0*/  STL.64 [R1+0x368], R30 ;  /* 0x0003681e01007387 */ /* 0x000fe20000100a00 */
[----:B------:R-:W-:Y:S02]  /*59c0*/  MOV R245, c[0x0][0x1b8] ;  /* 0x00006e0000f57a02 */ /* 0x000fe40000000f00 */
[-C--:B------:R-:W-:Y:S01]  /*59d0*/  LEA.HI.X.SX32 R23, R237, R133.reuse, 0x1, P3 ;  /* 0x00000085ed177211 */ /* 0x080fe200018f0eff */
[----:B------:R-:W-:Y:S01]  /*59e0*/  STL.64 [R1+0x358], R28 ;  /* 0x0003581c01007387 */ /* 0x000fe20000100a00 */
[----:B------:R-:W-:Y:S01]  /*59f0*/  LEA.HI.X.SX32 R19, R241, R133, 0x1, P6 ;  /* 0x00000085f1137211 */ /* 0x000fe200030f0eff */
[----:B------:R-:W-:-:S02]  /*5a00*/  IMAD R245, R245, 0x7f, RZ ;  /* 0x0000007ff5f57824 */ /* 0x000fc400078e02ff */
[----:B------:R-:W-:Y:S01]  /*5a10*/  STL.64 [R1+0x338], R26 ;  /* 0x0003381a01007387 */ /* 0x000fe20000100a00 */
[----:B------:R-:W-:-:S03]  /*5a20*/  LOP3.LUT R16, R8, 0x10, RZ, 0x3c, !PT ;  /* 0x0000001008107812 */ /* 0x000fc600078e3cff */
[----:B------:R-:W-:Y:S01]  /*5a30*/  STL.64 [R1+0x2f8], R24 ;  /* 0x0002f81801007387 */ /* 0x000fe20000100a00 */
[----:B------:R-:W-:-:S03]  /*5a40*/  LOP3.LUT R17, R8, 0x30, RZ, 0x3c, !PT ;  /* 0x0000003008117812 */ /* 0x000fc600078e3cff */
[----:B------:R-:W-:Y:S01]  /*5a50*/  STL.64 [R1+0x278], R22 ;  /* 0x0002781601007387 */ /* 0x000fe20000100a00 */
[----:B------:R-:W-:-:S03]  /*5a60*/  LOP3.LUT R16, R8, 0x40, RZ, 0x3c, !PT ;  /* 0x0000004008107812 */ /* 0x000fc600078e3cff */
[----:B------:R0:W-:Y:S01]  /*5a70*/  STL.64 [R1+0x178], R18 ;  /* 0x0001781201007387 */ /* 0x0001e20000100a00 */
[C---:B------:R-:W-:Y:S02]  /*5a80*/  LOP3.LUT R17, R8.reuse, 0x60, RZ, 0x3c, !PT ;  /* 0x0000006008117812 */ /* 0x040fe400078e3cff */
[----:B------:R-:W-:Y:S01]  /*5a90*/  LOP3.LUT R16, R8, 0x70, RZ, 0x3c, !PT ;  /* 0x0000007008107812 */ /* 0x000fe200078e3cff */
[----:B------:R-:W-:Y:S01]  /*5aa0*/  CS2R R74, SRZ ;  /* 0x00000000004a7805 */ /* 0x000fe2000001ff00 */
[----:B------:R-:W-:Y:S01]  /*5ab0*/  LOP3.LUT R17, R10, 0x40, RZ, 0x3c, !PT ;  /* 0x000000400a117812 */ /* 0x000fe200078e3cff */
[----:B------:R-:W-:Y:S01]  /*5ac0*/  CS2R R68, SRZ ;  /* 0x0000000000447805 */ /* 0x000fe2000001ff00 */
[----:B------:R-:W-:Y:S01]  /*5ad0*/  LOP3.LUT R16, R9, 0x40, RZ, 0x3c, !PT ;  /* 0x0000004009107812 */ /* 0x000fe200078e3cff */
[----:B------:R-:W-:Y:S01]  /*5ae0*/  CS2R R70, SRZ ;  /* 0x0000000000467805 */ /* 0x000fe2000001ff00 */
[----:B------:R-:W-:Y:S02]  /*5af0*/  LEA.HI.X.SX32 R147, R245, R133, 0x1, P2 ;  /* 0x00000085f5937211 */ /* 0x000fe400010f0eff */
[----:B0-----:R-:W-:-:S02]  /*5b00*/  LOP3.LUT R18, R8, 0x20, RZ, 0x3c, !PT ;  /* 0x0000002008127812 */ /* 0x001fc400078e3cff */
[----:B------:R-:W-:Y:S01]  /*5b10*/  LOP3.LUT R18, R8, 0x50, RZ, 0x3c, !PT ;  /* 0x0000005008127812 */ /* 0x000fe200078e3cff */
[----:B------:R-:W-:Y:S01]  /*5b20*/  CS2R R84, SRZ ;  /* 0x0000000000547805 */ /* 0x000fe2000001ff00 */
[----:B------:R-:W-:Y:S01]  /*5b30*/  LOP3.LUT R18, R11, 0x20, RZ, 0x3c, !PT ;  /* 0x000000200b127812 */ /* 0x000fe200078e3cff */
        /* <DEDUP_REMOVED lines=8> */
[C---:B------:R-:W-:Y:S02]  /*5bc0*/  LOP3.LUT R17, R21.reuse, 0x40, RZ, 0x3c, !PT ;  /* 0x0000004015117812 */ /* 0x040fe400078e3cff */
[----:B------:R-:W-:Y:S02]  /*5bd0*/  LOP3.LUT R16, R21, 0x60, RZ, 0x3c, !PT ;  /* 0x0000006015107812 */ /* 0x000fe400078e3cff */
.L_x_1:
[----:B------:R-:W2:Y:S04]  /*5be0*/  LDL.64 R30, [R1+0x768] ;  /* 0x00076800011e7983 */ /* 0x000ea80000100a00 */
[----:B------:R-:W3:Y:S04]  /*5bf0*/  LDL.64 R18, [R1+0x740] ;  /* 0x0007400001127983 */ /* 0x000ee80000100a00 */
[----:B------:R-:W4:Y:S04]  /*5c00*/  LDL.64 R38, [R1+0x728] ;  /* 0x0007280001267983 */ /* 0x000f280000100a00 */
        /* <DEDUP_REMOVED lines=16> */
[----:B------:R-:W4:Y:S01]  /*5d10*/  LDL.64 R100, [R1+0x650] ;  /* 0x0006500001647983 */ /* 0x000f220000100a00 */
[----:B-----5:R-:W-:-:S03]  /*5d20*/  IMAD.WIDE R16, R6, 0x2, R130 ;  /* 0x0000000206107825 */ /* 0x020fc600078e0282 */
[----:B------:R-:W4:Y:S04]  /*5d30*/  LDL.64 R104, [R1+0x658] ;  /* 0x0006580001687983 */ /* 0x000f280000100a00 */
[----:B------:R0:W4:Y:S04]  /*5d40*/  LDG.E.U16 R16, [R16.64] ;  /* 0x0000000410107981 */ /* 0x000128000c1e1500 */
        /* <DEDUP_REMOVED lines=49> */
[----:B--2---:R-:W-:-:S03]  /*6060*/  IMAD.WIDE R94, R6, 0x2, R30 ;  /* 0x00000002065e7825 */ /* 0x004fc600078e021e */
[----:B------:R-:W2:Y:S01]  /*6070*/  LDL.64 R30, [R1+0x710] ;  /* 0x00071000011e7983 */ /* 0x000ea20000100a00 */
[----:B---3--:R-:W-:-:S03]  /*6080*/  IMAD.WIDE R18, R6, 0x2, R18 ;  /* 0x0000000206127825 */ /* 0x008fc600078e0212 */
[----:B------:R1:W4:Y:S02]  /*6090*/  LDG.E.U16 R94, [R94.64] ;  /* 0x000000045e5e7981 */ /* 0x000324000c1e1500 */
[C---:B----4-:R-:W-:Y:S02]  /*60a0*/  IMAD.WIDE R96, R6.reuse, 0x2, R38 ;  /* 0x0000000206607825 */ /* 0x050fe400078e0226 */
[----:B------:R-:W4:Y:S02]  /*60b0*/  LDL.64 R38, [R1+0x6d0] ;  /* 0x0006d00001267983 */ /* 0x000f240000100a00 */
[C---:B------:R-:W-:Y:S02]  /*60c0*/  IMAD.WIDE R24, R6.reuse, 0x2, R24 ;  /* 0x0000000206187825 */ /* 0x040fe400078e0218 */
[----:B------:R0:W4:Y:S04]  /*60d0*/  LDG.E.U16 R47, [R18.64] ;  /* 0x00000004122f7981 */ /* 0x000128000c1e1500 */
[----:B------:R1:W4:Y:S04]  /*60e0*/  LDG.E.U16 R109, [R24.64] ;  /* 0x00000004186d7981 */ /* 0x000328000c1e1500 */
[----:B------:R1:W4:Y:S01]  /*60f0*/  LDG.E.U16 R96, [R96.64] ;  /* 0x0000000460607981 */ /* 0x000322000c1e1500 */
[----:B0-----:R-:W-:-:S03]  /*6100*/  IMAD.WIDE R18, R6, 0x2, R40 ;  /* 0x0000000206127825 */ /* 0x001fc600078e0228 */
[----:B------:R-:W4:Y:S01]  /*6110*/  LDL.64 R40, [R1+0x6d8] ;  /* 0x0006d80001287983 */ /* 0x000f220000100a00 */
[----:B-1----:R-:W-:-:S03]  /*6120*/  IMAD.WIDE R24, R6, 0x2, R54 ;  /* 0x0000000206187825 */ /* 0x002fc600078e0236 */
[----:B------:R-:W4:Y:S01]  /*6130*/  LDL.64 R54, [R1+0x6c0] ;  /* 0x0006c00001367983 */ /* 0x000f220000100a00 */
[----:B------:R-:W-:-:S03]  /*6140*/  IMAD.WIDE R28, R6, 0x2, R28 ;  /* 0x00000002061c7825 */ /* 0x000fc600078e021c */
[----:B------:R0:W4:Y:S01]  /*6150*/  LDG.E.U16 R99, [R24.64] ;  /* 0x0000000418637981 */ /* 0x000122000c1e1500 */
[----:B------:R-:W-:-:S03]  /*6160*/  IMAD.WIDE R26, R6, 0x2, R26 ;  /* 0x00000002061a7825 */ /* 0x000fc600078e021a */
[----:B------:R1:W4:Y:S01]  /*6170*/  LDG.E.U16 R115, [R28.64] ;  /* 0x000000041c737981 */ /* 0x000322000c1e1500 */
[----:B------:R-:W-:-:S03]  /*6180*/  IMAD.WIDE R22, R6, 0x2, R22 ;  /* 0x0000000206167825 */ /* 0x000fc600078e0216 */
[----:B------:R1:W4:Y:S01]  /*6190*/  LDG.E.U16 R125, [R26.64] ;  /* 0x000000041a7d7981 */ /* 0x000322000c1e1500 */
[----:B0-----:R-:W-:-:S03]  /*61a0*/  IMAD.WIDE R24, R6, 0x2, R36 ;  /* 0x0000000206187825 */ /* 0x001fc600078e0224 */
[----:B------:R0:W4:Y:S01]  /*61b0*/  LDG.E.U16 R93, [R22.64] ;  /* 0x00000004165d7981 */ /* 0x000122000c1e1500 */
[----:B-1----:R-:W-:-:S03]  /*61c0*/  IMAD.WIDE R28, R6, 0x2, R52 ;  /* 0x00000002061c7825 */ /* 0x002fc600078e0234 */
[----:B------:R-:W4:Y:S01]  /*61d0*/  LDL.64 R36, [R1+0x6a0] ;  /* 0x0006a00001247983 */ /* 0x000f220000100a00 */
[----:B------:R-:W-:-:S03]  /*61e0*/  IMAD.WIDE R26, R6, 0x2, R44 ;  /* 0x00000002061a7825 */ /* 0x000fc600078e022c */
[----:B------:R-:W4:Y:S01]  /*61f0*/  LDL.64 R44, [R1+0x6a8] ;  /* 0x0006a800012c7983 */ /* 0x000f220000100a00 */
[----:B0-----:R-:W-:-:S03]  /*6200*/  IMAD.WIDE R22, R6, 0x2, R50 ;  /* 0x0000000206167825 */ /* 0x001fc600078e0232 */
[----:B------:R0:W4:Y:S04]  /*6210*/  LDG.E.U16 R92, [R28.64] ;  /* 0x000000041c5c7981 */ /* 0x000128000c1e1500 */
[----:B------:R-:W4:Y:S01]  /*6220*/  LDL.64 R50, [R1+0x6b8] ;  /* 0x0006b80001327983 */ /* 0x000f220000100a00 */
[----:B------:R-:W-:-:S03]  /*6230*/  IMAD.WIDE R52, R6, 0x2, R42 ;  /* 0x0000000206347825 */ /* 0x000fc600078e022a */
[----:B------:R1:W4:Y:S01]  /*6240*/  LDG.E.U16 R124, [R22.64] ;  /* 0x00000004167c7981 */ /* 0x000322000c1e1500 */
[----:B0-----:R-:W-:-:S03]  /*6250*/  IMAD.WIDE R28, R6, 0x2, R48 ;  /* 0x00000002061c7825 */ /* 0x001fc600078e0230 */
[----:B------:R-:W4:Y:S04]  /*6260*/  LDL.64 R48, [R1+0x690] ;  /* 0x0006900001307983 */ /* 0x000f280000100a00 */
[----:B------:R4:W4:Y:S01]  /*6270*/  LDG.E.U16 R46, [R26.64] ;  /* 0x000000041a2e7981 */ /* 0x000922000c1e1500 */
[----:B-1----:R-:W-:-:S03]  /*6280*/  IMAD.WIDE R22, R6, 0x2, R34 ;  /* 0x0000000206167825 */ /* 0x002fc600078e0222 */
[----:B------:R-:W4:Y:S04]  /*6290*/  LDL.64 R34, [R1+0x698] ;  /* 0x0006980001227983 */ /* 0x000f280000100a00 */
[----:B------:R-:W4:Y:S04]  /*62a0*/  LDL.64 R42, [R1+0x688] ;  /* 0x00068800012a7983 */ /* 0x000f280000100a00 */
[----:B------:R0:W4:Y:S04]  /*62b0*/  LDG.E.U16 R97, [R28.64] ;  /* 0x000000041c617981 */ /* 0x000128000c1e1500 */
[----:B------:R1:W4:Y:S04]  /*62c0*/  LDG.E.U16 R17, [R22.64] ;  /* 0x0000000416117981 */ /* 0x000328000c1e1500 */
[----:B------:R0:W4:Y:S04]  /*62d0*/  LDG.E.U16 R18, [R18.64] ;  /* 0x0000000412127981 */ /* 0x000128000c1e1500 */
[----:B------:R0:W4:Y:S01]  /*62e0*/  LDG.E.U16 R52, [R52.64] ;  /* 0x0000000434347981 */ /* 0x000122000c1e1500 */
[----:B--2---:R-:W-:-:S05]  /*62f0*/  IMAD.WIDE R30, R6, 0x2, R30 ;  /* 0x00000002061e7825 */ /* 0x004fca00078e021e */
[----:B------:R2:W3:Y:S04]  /*6300*/  LDG.E.U16 R108, [R30.64] ;  /* 0x000000041e6c7981 */ /* 0x0004e8000c1e1500 */
[----:B--2---:R4:W2:Y:S02]  /*6310*/  LDG.E.U16 R31, [R24.64] ;  /* 0x00000004181f7981 */ /* 0x0048a4000c1e1500 */
[C---:B----4-:R-:W-:Y:S02]  /*6320*/  IMAD.WIDE R24, R6.reuse, 0x2, R38 ;  /* 0x0000000206187825 */ /* 0x050fe400078e0226 */
[----:B------:R-:W4:Y:S02]  /*6330*/  LDL.64 R38, [R1+0x678] ;  /* 0x0006780001267983 */ /* 0x000f240000100a00 */
[----:B------:R-:W-:-:S02]  /*6340*/  IMAD.WIDE R26, R6, 0x2, R40 ;  /* 0x00000002061a7825 */ /* 0x000fc400078e0228 */
[----:B------:R-:W2:Y:S02]  /*6350*/  LDL.64 R40, [R1+0x680] ;  /* 0x0006800001287983 */ /* 0x000ea40000100a00 */
[C---:B0-----:R-:W-:Y:S02]  /*6360*/  IMAD.WIDE R28, R6.reuse, 0x2, R54 ;  /* 0x00000002061c7825 */ /* 0x041fe400078e0236 */
[----:B------:R-:W3:Y:S02]  /*6370*/  LDL.64 R54, [R1+0x668] ;  /* 0x0006680001367983 */ /* 0x000ee40000100a00 */
[C---:B-1----:R-:W-:Y:S02]  /*6380*/  IMAD.WIDE R22, R6.reuse, 0x2, R90 ;  /* 0x0000000206167825 */ /* 0x042fe400078e025a */
[----:B------:R0:W3:Y:S04]  /*6390*/  LDG.E.U16 R123, [R26.64] ;  /* 0x000000041a7b7981 */ /* 0x0000e8000c1e1500 */
[----:B------:R1:W3:Y:S04]  /*63a0*/  LDG.E.U16 R91, [R22.64] ;  /* 0x00000004165b7981 */ /* 0x0002e8000c1e1500 */
[----:B------:R0:W3:Y:S01]  /*63b0*/  LDG.E.U16 R107, [R24.64] ;  /* 0x00000004186b7981 */ /* 0x0000e2000c1e1500 */
[----:B------:R-:W-:-:S03]  /*63c0*/  IMAD.WIDE R154, R6, 0x2, R36 ;  /* 0x00000002069a7825 */ /* 0x000fc600078e0224 */
[----:B------:R-:W3:Y:S01]  /*63d0*/  LDL.64 R36, [R1+0x648] ;  /* 0x0006480001247983 */ /* 0x000ee20000100a00 */
[----:B-1----:R-:W-:-:S03]  /*63e0*/  IMAD.WIDE R22, R6, 0x2, R44 ;  /* 0x0000000206167825 */ /* 0x002fc600078e022c */
[----:B------:R1:W3:Y:S01]  /*63f0*/  LDG.E.U16 R45, [R28.64] ;  /* 0x000000041c2d7981 */ /* 0x0002e2000c1e1500 */
[----:B0-----:R-:W-:-:S03]  /*6400*/  IMAD.WIDE R24, R6, 0x2, R88 ;  /* 0x0000000206187825 */ /* 0x001fc600078e0258 */
[----:B------:R4:W3:Y:S01]  /*6410*/  LDG.E.U16 R98, [R22.64] ;  /* 0x0000000416627981 */ /* 0x0008e2000c1e1500 */
[----:B------:R-:W-:-:S03]  /*6420*/  IMAD.WIDE R26, R6, 0x2, R50 ;  /* 0x00000002061a7825 */ /* 0x000fc600078e0232 */
[----:B------:R-:W3:Y:S04]  /*6430*/  LDL.64 R88, [R1+0x638] ;  /* 0x0006380001587983 */ /* 0x000ee80000100a00 */
[----:B------:R0:W3:Y:S01]  /*6440*/  LDG.E.U16 R30, [R26.64] ;  /* 0x000000041a1e7981 */ /* 0x0000e2000c1e1500 */
[----:B-1----:R-:W-:-:S03]  /*6450*/  IMAD.WIDE R28, R6, 0x2, R48 ;  /* 0x00000002061c7825 */ /* 0x002fc600078e0230 */
[----:B------:R-:W3:Y:S04]  /*6460*/  LDL.64 R48, [R1+0x630] ;  /* 0x0006300001307983 */ /* 0x000ee80000100a00 */
[----:B------:R2:W3:Y:S01]  /*6470*/  LDG.E.U16 R19, [R24.64] ;  /* 0x0000000418137981 */ /* 0x0004e2000c1e1500 */
[----:B------:R-:W-:-:S03]  /*6480*/  IMAD.WIDE R34, R6, 0x2, R34 ;  /* 0x0000000206227825 */ /* 0x000fc600078e0222 */
[----:B------:R1:W3:Y:S01]  /*6490*/  LDG.E.U16 R106, [R28.64] ;  /* 0x000000041c6a7981 */ /* 0x0002e2000c1e1500 */
[----:B0-----:R-:W-:-:S03]  /*64a0*/  IMAD.WIDE R26, R6, 0x2, R42 ;  /* 0x00000002061a7825 */ /* 0x001fc600078e022a */
[----:B------:R-:W3:Y:S04]  /*64b0*/  LDL.64 R42, [R1+0x628] ;  /* 0x00062800012a7983 */ /* 0x000ee80000100a00 */
[----:B------:R3:W3:Y:S04]  /*64c0*/  LDG.E.U16 R122, [R34.64] ;  /* 0x00000004227a7981 */ /* 0x0006e8000c1e1500 */
[----:B------:R0:W3:Y:S01]  /*64d0*/  LDG.E.U16 R90, [R26.64] ;  /* 0x000000041a5a7981 */ /* 0x0000e2000c1e1500 */
[----:B------:R-:W-:-:S03]  /*64e0*/  IMAD.WIDE R32, R6, 0x2, R32 ;  /* 0x0000000206207825 */ /* 0x000fc600078e0220 */
[----:B------:R-:W3:Y:S04]  /*64f0*/  LDL.64 R50, [R1+0x660] ;  /* 0x0006600001327983 */ /* 0x000ee80000100a00 */
[----:B------:R0:W3:Y:S01]  /*6500*/  LDG.E.U16 R32, [R32.64] ;  /* 0x0000000420207981 */ /* 0x0000e2000c1e1500 */
[----:B------:R-:W-:-:S03]  /*6510*/  IMAD.WIDE R112, R6, 0x2, R112 ;  /* 0x0000000206707825 */ /* 0x000fc600078e0270 */
[----:B------:R0:W3:Y:S01]  /*6520*/  LDG.E.U16 R154, [R154.64] ;  /* 0x000000049a9a7981 */ /* 0x0000e2000c1e1500 */
[----:B----4-:R-:W-:-:S03]  /*6530*/  IMAD.WIDE R22, R6, 0x2, R38 ;  /* 0x0000000206167825 */ /* 0x010fc600078e0226 */
[----:B------:R4:W4:Y:S01]  /*6540*/  LDG.E.U16 R112, [R112.64] ;  /* 0x0000000470707981 */ /* 0x000922000c1e1500 */
[----:B--2---:R-:W-:-:S03]  /*6550*/  IMAD.WIDE R24, R6, 0x2, R40 ;  /* 0x0000000206187825 */ /* 0x004fc600078e0228 */
[----:B-1----:R1:W2:Y:S04]  /*6560*/  LDG.E.U16 R29, [R22.64] ;  /* 0x00000004161d7981 */ /* 0x0022a8000c1e1500 */
[----:B------:R-:W2:Y:S01]  /*6570*/  LDL.64 R40, [R1+0x620] ;  /* 0x0006200001287983 */ /* 0x000ea20000100a00 */
[----:B---3--:R-:W-:-:S03]  /*6580*/  IMAD.WIDE R34, R6, 0x2, R54 ;  /* 0x0000000206227825 */ /* 0x008fc600078e0236 */
[----:B------:R-:W3:Y:S01]  /*6590*/  LDL.64 R38, [R1+0x618] ;  /* 0x0006180001267983 */ /* 0x000ee20000100a00 */
[----:B-1----:R-:W-:-:S03]  /*65a0*/  IMAD.WIDE R22, R6, 0x2, R102 ;  /* 0x0000000206167825 */ /* 0x002fc600078e0266 */
[----:B------:R-:W4:Y:S04]  /*65b0*/  LDL.64 R102, [R1+0x610] ;  /* 0x0006100001667983 */ /* 0x000f280000100a00 */
[----:B------:R-:W4:Y:S04]  /*65c0*/  LDL.64 R54, [R1+0x608] ;  /* 0x0006080001367983 */ /* 0x000f280000100a00 */
[----:B------:R1:W4:Y:S01]  /*65d0*/  LDG.E.U16 R44, [R24.64] ;  /* 0x00000004182c7981 */ /* 0x000322000c1e1500 */
[----:B0-----:R-:W-:-:S03]  /*65e0*/  IMAD.WIDE R26, R6, 0x2, R104 ;  /* 0x00000002061a7825 */ /* 0x001fc600078e0268 */
[----:B------:R0:W4:Y:S01]  /*65f0*/  LDG.E.U16 R95, [R34.64] ;  /* 0x00000004225f7981 */ /* 0x000122000c1e1500 */
[----:B------:R-:W-:-:S03]  /*6600*/  IMAD.WIDE R36, R6, 0x2, R36 ;  /* 0x0000000206247825 */ /* 0x000fc600078e0224 */
[----:B------:R0:W4:Y:S01]  /*6610*/  LDG.E.U16 R121, [R26.64] ;  /* 0x000000041a797981 */ /* 0x000122000c1e1500 */
[----:B-1----:R-:W-:-:S03]  /*6620*/  IMAD.WIDE R24, R6, 0x2, R100 ;  /* 0x0000000206187825 */ /* 0x002fc600078e0264 */
[----:B------:R-:W4:Y:S01]  /*6630*/  LDL.64 R100, [R1+0x5f0] ;  /* 0x0005f00001647983 */ /* 0x000f220000100a00 */
[----:B0-----:R-:W-:-:S03]  /*6640*/  IMAD.WIDE R34, R6, 0x2, R110 ;  /* 0x0000000206227825 */ /* 0x001fc600078e026e */
[----:B------:R0:W4:Y:S01]  /*6650*/  LDG.E.U16 R105, [R24.64] ;  /* 0x0000000418697981 */ /* 0x000122000c1e1500 */
[----:B------:R-:W-:-:S03]  /*6660*/  IMAD.WIDE R26, R6, 0x2, R88 ;  /* 0x00000002061a7825 */ /* 0x000fc600078e0258 */
[----:B------:R2:W4:Y:S04]  /*6670*/  LDG.E.U16 R89, [R36.64] ;  /* 0x0000000424597981 */ /* 0x000528000c1e1500 */
[----:B------:R1:W4:Y:S01]  /*6680*/  LDG.E.U16 R23, [R22.64] ;  /* 0x0000000416177981 */ /* 0x000322000c1e1500 */
[----:B0-----:R-:W-:-:S03]  /*6690*/  IMAD.WIDE R24, R6, 0x2, R48 ;  /* 0x0000000206187825 */ /* 0x001fc600078e0230 */
[----:B------:R-:W4:Y:S01]  /*66a0*/  LDL.64 R48, [R1+0x5d0] ;  /* 0x0005d00001307983 */ /* 0x000f220000100a00 */
[----:B------:R-:W-:-:S03]  /*66b0*/  IMAD.WIDE R110, R6, 0x2, R42 ;  /* 0x00000002066e7825 */ /* 0x000fc600078e022a */
[----:B------:R0:W4:Y:S04]  /*66c0*/  LDG.E.U16 R28, [R26.64] ;  /* 0x000000041a1c7981 */ /* 0x000128000c1e1500 */
[----:B------:R4:W4:Y:S04]  /*66d0*/  LDG.E.U16 R43, [R34.64] ;  /* 0x00000004222b7981 */ /* 0x000928000c1e1500 */
[----:B-1----:R1:W4:Y:S01]  /*66e0*/  LDG.E.U16 R22, [R24.64] ;  /* 0x0000000418167981 */ /* 0x002322000c1e1500 */
[----:B------:R-:W-:-:S03]  /*66f0*/  IMAD.WIDE R50, R6, 0x2, R50 ;  /* 0x0000000206327825 */ /* 0x000fc600078e0232 */
[----:B------:R0:W4:Y:S04]  /*6700*/  LDG.E.U16 R110, [R110.64] ;  /* 0x000000046e6e7981 */ /* 0x000128000c1e1500 */
[----:B------:R0:W4:Y:S01]  /*6710*/  LDG.E.U16 R50, [R50.64] ;  /* 0x0000000432327981 */ /* 0x000122000c1e1500 */
[----:B-1----:R-:W-:-:S03]  /*6720*/  IMAD.WIDE R24, R6, 0x2, R116 ;  /* 0x0000000206187825 */ /* 0x002fc600078e0274 */
[----:B------:R-:W4:Y:S04]  /*6730*/  LDL.64 R116, [R1+0x5a8] ;  /* 0x0005a80001747983 */ /* 0x000f280000100a00 */
[----:B------:R1:W4:Y:S01]  /*6740*/  LDG.E.U16 R42, [R24.64] ;  /* 0x00000004182a7981 */ /* 0x000322000c1e1500 */
[----:B--2---:R-:W-:-:S03]  /*6750*/  IMAD.WIDE R36, R6, 0x2, R40 ;  /* 0x0000000206247825 */ /* 0x004fc600078e0228 */
[----:B------:R-:W2:Y:S01]  /*6760*/  LDL.64 R40, [R1+0x5c8] ;  /* 0x0005c80001287983 */ /* 0x000ea20000100a00 */
[----:B---3--:R-:W-:-:S03]  /*6770*/  IMAD.WIDE R38, R6, 0x2, R38 ;  /* 0x0000000206267825 */ /* 0x008fc600078e0226 */
[----:B------:R3:W2:Y:S01]  /*6780*/  LDG.E.U16 R37, [R36.64] ;  /* 0x0000000424257981 */ /* 0x0006a2000c1e1500 */
[----:B----4-:R-:W-:-:S03]  /*6790*/  IMAD.WIDE R34, R6, 0x2, R102 ;  /* 0x0000000206227825 */ /* 0x010fc600078e0266 */
[----:B------:R-:W4:Y:S01]  /*67a0*/  LDL.64 R102, [R1+0x5b8] ;  /* 0x0005b80001667983 */ /* 0x000f220000100a00 */
[----:B0-----:R-:W-:-:S03]  /*67b0*/  IMAD.WIDE R26, R6, 0x2, R54 ;  /* 0x00000002061a7825 */ /* 0x001fc600078e0236 */
[----:B------:R-:W4:Y:S04]  /*67c0*/  LDL.64 R54, [R1+0x5b0] ;  /* 0x0005b00001367983 */ /* 0x000f280000100a00 */
[----:B------:R0:W4:Y:S04]  /*67d0*/  LDG.E.U16 R120, [R38.64] ;  /* 0x0000000426787981 */ /* 0x000128000c1e1500 */
[----:B------:R1:W4:Y:S04]  /*67e0*/  LDG.E.U16 R88, [R26.64] ;  /* 0x000000041a587981 */ /* 0x000328000c1e1500 */
[----:B------:R3:W4:Y:S01]  /*67f0*/  LDG.E.U16 R104, [R34.64] ;  /* 0x0000000422687981 */ /* 0x000722000c1e1500 */
[----:B0-----:R-:W-:-:S03]  /*6800*/  IMAD.WIDE R38, R6, 0x2, R100 ;  /* 0x0000000206267825 */ /* 0x001fc600078e0264 */
[----:B------:R-:W4:Y:S01]  /*6810*/  LDL.64 R100, [R1+0x598] ;  /* 0x0005980001647983 */ /* 0x000f220000100a00 */
[----:B-1----:R-:W-:-:S03]  /*6820*/  IMAD.WIDE R26, R6, 0x2, R148 ;  /* 0x00000002061a7825 */ /* 0x002fc600078e0294 */
[----:B------:R-:W4:Y:S04]  /*6830*/  LDL.64 R148, [R1+0x570] ;  /* 0x0005700001947983 */ /* 0x000f280000100a00 */
[----:B------:R0:W4:Y:S01]  /*6840*/  LDG.E.U16 R33, [R38.64] ;  /* 0x0000000426217981 */ /* 0x000122000c1e1500 */
[----:B---3--:R-:W-:-:S03]  /*6850*/  IMAD.WIDE R34, R6, 0x2, R126 ;  /* 0x0000000206227825 */ /* 0x008fc600078e027e */
[----:B------:R-:W3:Y:S01]  /*6860*/  LDL.64 R126, [R1+0x580] ;  /* 0x00058000017e7983 */ /* 0x000ee20000100a00 */
[----:B------:R-:W-:-:S03]  /*6870*/  IMAD.WIDE R24, R6, 0x2, R118 ;  /* 0x0000000206187825 */ /* 0x000fc600078e0276 */
[----:B------:R4:W3:Y:S01]  /*6880*/  LDG.E.U16 R36, [R34.64] ;  /* 0x0000000422247981 */ /* 0x0008e2000c1e1500 */
[----:B0-----:R-:W-:-:S03]  /*6890*/  IMAD.WIDE R38, R6, 0x2, R158 ;  /* 0x0000000206267825 */ /* 0x001fc600078e029e */
[----:B------:R-:W3:Y:S01]  /*68a0*/  LDL.64 R158, [R1+0x540] ;  /* 0x00054000019e7983 */ /* 0x000ee20000100a00 */
[----:B------:R-:W-:-:S03]  /*68b0*/  IMAD.WIDE R48, R6, 0x2, R48 ;  /* 0x0000000206307825 */ /* 0x000fc600078e0230 */
[----:B------:R0:W3:Y:S04]  /*68c0*/  LDG.E.U16 R119, [R24.64] ;  /* 0x0000000418777981 */ /* 0x0000e8000c1e1500 */
[----:B------:R1:W3:Y:S01]  /*68d0*/  LDG.E.U16 R27, [R26.64] ;  /* 0x000000041a1b7981 */ /* 0x0002e2000c1e1500 */
[----:B------:R-:W-:-:S05]  /*68e0*/  IMAD.WIDE R116, R6, 0x2, R116 ;  /* 0x0000000206747825 */ /* 0x000fca00078e0274 */
[----:B------:R0:W3:Y:S01]  /*68f0*/  LDG.E.U16 R113, [R116.64] ;  /* 0x0000000474717981 */ /* 0x0000e2000c1e1500 */
[----:B--2---:R-:W-:-:S04]  /*6900*/  IMAD.WIDE R40, R6, 0x2, R40 ;  /* 0x0000000206287825 */ /* 0x004fc800078e0228 */
[C---:B----4-:R-:W-:Y:S02]  /*6910*/  IMAD.WIDE R34, R6.reuse, 0x2, R102 ;  /* 0x0000000206227825 */ /* 0x050fe400078e0266 */
[----:B------:R2:W4:Y:S02]  /*6920*/  LDG.E.U16 R103, [R48.64] ;  /* 0x0000000430677981 */ /* 0x000524000c1e1500 */
[C---:B0-----:R-:W-:Y:S02]  /*6930*/  IMAD.WIDE R24, R6.reuse, 0x2, R54 ;  /* 0x0000000206187825 */ /* 0x041fe400078e0236 */
[----:B------:R0:W4:Y:S04]  /*6940*/  LDG.E.U16 R55, [R40.64] ;  /* 0x0000000428377981 */ /* 0x000128000c1e1500 */
[----:B-1----:R1:W4:Y:S01]  /*6950*/  LDG.E.U16 R26, [R34.64] ;  /* 0x00000004221a7981 */ /* 0x002322000c1e1500 */
[----:B--2---:R-:W-:-:S03]  /*6960*/  IMAD.WIDE R48, R6, 0x2, R128 ;  /* 0x0000000206307825 */ /* 0x004fc600078e0280 */
[----:B------:R-:W2:Y:S04]  /*6970*/  LDL.64 R128, [R1+0x548] ;  /* 0x0005480001807983 */ /* 0x000ea80000100a00 */
[----:B0-----:R0:W4:Y:S01]  /*6980*/  LDG.E.U16 R41, [R38.64] ;  /* 0x0000000426297981 */ /* 0x001122000c1e1500 */
[----:B------:R-:W-:-:S03]  /*6990*/  IMAD.WIDE R100, R6, 0x2, R100 ;  /* 0x0000000206647825 */ /* 0x000fc600078e0264 */
[----:B-1----:R1:W4:Y:S01]  /*69a0*/  LDG.E.U16 R35, [R24.64] ;  /* 0x0000000418237981 */ /* 0x002322000c1e1500 */
[----:B------:R-:W-:-:S03]  /*69b0*/  IMAD.WIDE R116, R6, 0x2, R148 ;  /* 0x0000000206747825 */ /* 0x000fc600078e0294 */
[----:B------:R-:W4:Y:S01]  /*69c0*/  LDL.64 R148, [R1+0x520] ;  /* 0x0005200001947983 */ /* 0x000f220000100a00 */
[----:B0-----:R-:W-:-:S03]  /*69d0*/  IMAD.WIDE R38, R6, 0x2, R166 ;  /* 0x0000000206267825 */ /* 0x001fc600078e02a6 */
[----:B------:R-:W4:Y:S01]  /*69e0*/  LDL.64 R166, [R1+0x518] ;  /* 0x0005180001a67983 */ /* 0x000f220000100a00 */
[----:B-1----:R-:W-:-:S03]  /*69f0*/  IMAD.WIDE R24, R6, 0x2, R152 ;  /* 0x0000000206187825 */ /* 0x002fc600078e0298 */
[----:B------:R0:W4:Y:S04]  /*6a00*/  LDG.E.U16 R102, [R38.64] ;  /* 0x0000000426667981 */ /* 0x000128000c1e1500 */
[----:B------:R1:W4:Y:S04]  /*6a10*/  LDG.E.U16 R118, [R100.64] ;  /* 0x0000000464767981 */ /* 0x000328000c1e1500 */
[----:B------:R-:W4:Y:S01]  /*6a20*/  LDL.64 R152, [R1+0x530] ;  /* 0x0005300001987983 */ /* 0x000f220000100a00 */
[----:B0-----:R-:W-:-:S03]  /*6a30*/  IMAD.WIDE R38, R6, 0x2, R172 ;  /* 0x0000000206267825 */ /* 0x001fc600078e02ac */
[----:B------:R-:W4:Y:S01]  /*6a40*/  LDL.64 R172, [R1+0x4f8] ;  /* 0x0004f80001ac7983 */ /* 0x000f220000100a00 */
[----:B-1----:R-:W-:-:S03]  /*6a50*/  IMAD.WIDE R100, R6, 0x2, R174 ;  /* 0x0000000206647825 */ /* 0x002fc600078e02ae */
[----:B------:R-:W4:Y:S04]  /*6a60*/  LDL.64 R174, [R1+0x500] ;  /* 0x0005000001ae7983 */ /* 0x000f280000100a00 */
[----:B------:R0:W4:Y:S01]  /*6a70*/  LDG.E.U16 R51, [R38.64] ;  /* 0x0000000426337981 */ /* 0x000122000c1e1500 */
[----:B---3--:R-:W-:-:S03]  /*6a80*/  IMAD.WIDE R126, R6, 0x2, R126 ;  /* 0x00000002067e7825 */ /* 0x008fc600078e027e */
[----:B------:R1:W4:Y:S04]  /*6a90*/  LDG.E.U16 R54, [R24.64] ;  /* 0x0000000418367981 */ /* 0x000328000c1e1500 */
[----:B------:R1:W4:Y:S01]  /*6aa0*/  LDG.E.U16 R114, [R100.64] ;  /* 0x0000000464727981 */ /* 0x000322000c1e1500 */
[----:B0-----:R-:W-:-:S03]  /*6ab0*/  IMAD.WIDE R38, R6, 0x2, R158 ;  /* 0x0000000206267825 */ /* 0x001fc600078e029e */
[----:B------:R-:W4:Y:S01]  /*6ac0*/  LDL.64 R158, [R1+0x4e8] ;  /* 0x0004e800019e7983 */ /* 0x000f220000100a00 */
[----:B-1----:R-:W-:-:S03]  /*6ad0*/  IMAD.WIDE R24, R6, 0x2, R150 ;  /* 0x0000000206187825 */ /* 0x002fc600078e0296 */
[----:B------:R-:W4:Y:S01]  /*6ae0*/  LDL.64 R150, [R1+0x528] ;  /* 0x0005280001967983 */ /* 0x000f220000100a00 */
[----:B------:R-:W-:-:S03]  /*6af0*/  IMAD.WIDE R100, R6, 0x2, R162 ;  /* 0x0000000206647825 */ /* 0x000fc600078e02a2 */
[----:B------:R0:W4:Y:S04]  /*6b00*/  LDG.E.U16 R40, [R126.64] ;  /* 0x000000047e287981 */ /* 0x000128000c1e1500 */
[----:B------:R1:W4:Y:S04]  /*6b10*/  LDG.E.U16 R34, [R116.64] ;  /* 0x0000000474227981 */ /* 0x000328000c1e1500 */
[----:B------:R-:W4:Y:S01]  /*6b20*/  LDL.64 R162, [R1+0x4f0] ;  /* 0x0004f00001a27983 */ /* 0x000f220000100a00 */
[----:B0-----:R-:W-:-:S03]  /*6b30*/  IMAD.WIDE R126, R6, 0x2, R168 ;  /* 0x00000002067e7825 */ /* 0x001fc600078e02a8 */
[----:B------:R0:W4:Y:S01]  /*6b40*/  LDG.E.U16 R25, [R24.64] ;  /* 0x0000000418197981 */ /* 0x000122000c1e1500 */
[----:B-1----:R-:W-:-:S03]  /*6b50*/  IMAD.WIDE R116, R6, 0x2, R170 ;  /* 0x0000000206747825 */ /* 0x002fc600078e02aa */
[----:B------:R-:W4:Y:S04]  /*6b60*/  LDL.64 R170, [R1+0x4d0] ;  /* 0x0004d00001aa7983 */ /* 0x000f280000100a00 */
[----:B------:R-:W4:Y:S04]  /*6b70*/  LDL.64 R168, [R1+0x4c8] ;  /* 0x0004c80001a87983 */ /* 0x000f280000100a00 */
[----:B0-----:R0:W4:Y:S04]  /*6b80*/  LDG.E.U16 R24, [R126.64] ;  /* 0x000000047e187981 */ /* 0x001128000c1e1500 */
[----:B------:R1:W4:Y:S04]  /*6b90*/  LDG.E.U16 R117, [R116.64] ;  /* 0x0000000474757981 */ /* 0x000328000c1e1500 */
[----:B------:R1:W4:Y:S01]  /*6ba0*/  LDG.E.U16 R39, [R38.64] ;  /* 0x0000000426277981 */ /* 0x000322000c1e1500 */
[----:B0-----:R-:W-:-:S03]  /*6bb0*/  IMAD.WIDE R126, R6, 0x2, R182 ;  /* 0x00000002067e7825 */ /* 0x001fc600078e02b6 */
[----:B------:R-:W4:Y:S04]  /*6bc0*/  LDL.64 R182, [R1+0x430] ;  /* 0x0004300001b67983 */ /* 0x000f280000100a00 */
[----:B------:R0:W4:Y:S04]  /*6bd0*/  LDG.E.U16 R49, [R48.64] ;  /* 0x0000000430317981 */ /* 0x000128000c1e1500 */
[----:B------:R0:W4:Y:S04]  /*6be0*/  LDG.E.U16 R101, [R100.64] ;  /* 0x0000000464657981 */ /* 0x000128000c1e1500 */
[----:B0-----:R0:W4:Y:S01]  /*6bf0*/  LDG.E.U16 R100, [R126.64] ;  /* 0x000000047e647981 */ /* 0x001122000c1e1500 */
[----:B--2---:R-:W-:-:S05]  /*6c00*/  IMAD.WIDE R128, R6, 0x2, R128 ;  /* 0x0000000206807825 */ /* 0x004fca00078e0280 */
[----:B------:R2:W3:Y:S01]  /*6c10*/  LDG.E.U16 R53, [R128.64] ;  /* 0x0000000480357981 */ /* 0x0004e2000c1e1500 */
[----:B----4-:R-:W-:-:S04]  /*6c20*/  IMAD.WIDE R148, R6, 0x2, R148 ;  /* 0x0000000206947825 */ /* 0x010fc800078e0294 */
[C---:B--2---:R-:W-:Y:S01]  /*6c30*/  IMAD.WIDE R128, R6.reuse, 0x2, R166 ;  /* 0x0000000206807825 */ /* 0x044fe200078e02a6 */
[----:B-1----:R1:W2:Y:S04]  /*6c40*/  LDG.E.U16 R38, [R148.64] ;  /* 0x0000000494267981 */ /* 0x0022a8000c1e1500 */
[----:B------:R-:W4:Y:S04]  /*6c50*/  LDL.64 R166, [R1+0x4c0] ;  /* 0x0004c00001a67983 */ /* 0x000f280000100a00 */
[----:B------:R0:W2:Y:S01]  /*6c60*/  LDG.E.U16 R116, [R128.64] ;  /* 0x0000000480747981 */ /* 0x0000a2000c1e1500 */
[----:B------:R-:W-:-:S04]  /*6c70*/  IMAD.WIDE R152, R6, 0x2, R152 ;  /* 0x0000000206987825 */ /* 0x000fc800078e0298 */
[C---:B-1----:R-:W-:Y:S01]  /*6c80*/  IMAD.WIDE R148, R6.reuse, 0x2, R172 ;  /* 0x0000000206947825 */ /* 0x042fe200078e02ac */
[----:B------:R1:W2:Y:S03]  /*6c90*/  LDG.E.U16 R48, [R152.64] ;  /* 0x0000000498307981 */ /* 0x0002a6000c1e1500 */
[C---:B0-----:R-:W-:Y:S01]  /*6ca0*/  IMAD.WIDE R128, R6.reuse, 0x2, R174 ;  /* 0x0000000206807825 */ /* 0x041fe200078e02ae */
[----:B------:R-:W2:Y:S04]  /*6cb0*/  LDL.64 R172, [R1+0x3b0] ;  /* 0x0003b00001ac7983 */ /* 0x000ea80000100a00 */
[----:B------:R-:W3:Y:S01]  /*6cc0*/  LDL.64 R174, [R1+0x3f0] ;  /* 0x0003f00001ae7983 */ /* 0x000ee20000100a00 */
[----:B-1----:R-:W-:-:S03]  /*6cd0*/  IMAD.WIDE R152, R6, 0x2, R158 ;  /* 0x0000000206987825 */ /* 0x002fc600078e029e */
[----:B------:R0:W3:Y:S01]  /*6ce0*/  LDG.E.U16 R158, [R128.64] ;  /* 0x00000004809e7981 */ /* 0x0000e2000c1e1500 */
[----:B------:R-:W-:-:S03]  /*6cf0*/  IMAD.WIDE R126, R6, 0x2, R180 ;  /* 0x00000002067e7825 */ /* 0x000fc600078e02b4 */
[----:B------:R-:W3:Y:S01]  /*6d00*/  LDL.64 R180, [R1+0x428] ;  /* 0x0004280001b47983 */ /* 0x000ee20000100a00 */
[----:B------:R-:W-:-:S03]  /*6d10*/  IMAD.WIDE R150, R6, 0x2, R150 ;  /* 0x0000000206967825 */ /* 0x000fc600078e0296 */
[----:B------:R1:W3:Y:S01]  /*6d20*/  LDG.E.U16 R155, [R126.64] ;  /* 0x000000047e9b7981 */ /* 0x0002e2000c1e1500 */
[----:B0-----:R-:W-:-:S03]  /*6d30*/  IMAD.WIDE R128, R6, 0x2, R176 ;  /* 0x0000000206807825 */ /* 0x001fc600078e02b0 */
[----:B------:R-:W3:Y:S04]  /*6d40*/  LDL.64 R176, [R1+0x3a8] ;  /* 0x0003a80001b07983 */ /* 0x000ee80000100a00 */
[----:B------:R0:W3:Y:S01]  /*6d50*/  LDG.E.U16 R111, [R150.64] ;  /* 0x00000004966f7981 */ /* 0x0000e2000c1e1500 */
[----:B-1----:R-:W-:-:S03]  /*6d60*/  IMAD.WIDE R126, R6, 0x2, R178 ;  /* 0x00000002067e7825 */ /* 0x002fc600078e02b2 */
[----:B------:R-:W3:Y:S04]  /*6d70*/  LDL.64 R178, [R1+0x3e8] ;  /* 0x0003e80001b27983 */ /* 0x000ee80000100a00 */
[----:B------:R1:W3:Y:S01]  /*6d80*/  LDG.E.U16 R159, [R148.64] ;  /* 0x00000004949f7981 */ /* 0x0002e2000c1e1500 */
[----:B0-----:R-:W-:-:S03]  /*6d90*/  IMAD.WIDE R150, R6, 0x2, R162 ;  /* 0x0000000206967825 */ /* 0x001fc600078e02a2 */
[----:B------:R4:W3:Y:S04]  /*6da0*/  LDG.E.U16 R163, [R152.64] ;  /* 0x0000000498a37981 */ /* 0x0008e8000c1e1500 */
[----:B------:R0:W3:Y:S01]  /*6db0*/  LDG.E.U16 R162, [R150.64] ;  /* 0x0000000496a27981 */ /* 0x0000e2000c1e1500 */
[----:B-1----:R-:W-:-:S04]  /*6dc0*/  IMAD.WIDE R148, R6, 0x2, R170 ;  /* 0x0000000206947825 */ /* 0x002fc800078e02aa */
[C---:B0-----:R-:W-:Y:S02]  /*6dd0*/  IMAD.WIDE R150, R6.reuse, 0x2, R168 ;  /* 0x0000000206967825 */ /* 0x041fe400078e02a8 */
[----:B------:R0:W3:Y:S04]  /*6de0*/  LDG.E.U16 R168, [R148.64] ;  /* 0x0000000494a87981 */ /* 0x0000e8000c1e1500 */
[----:B------:R3:W3:Y:S01]  /*6df0*/  LDG.E.U16 R169, [R150.64] ;  /* 0x0000000496a97981 */ /* 0x0006e2000c1e1500 */
[----:B0-----:R-:W-:-:S03]  /*6e00*/  IMAD.WIDE R148, R6, 0x2, R182 ;  /* 0x0000000206947825 */ /* 0x001fc600078e02b6 */
[----:B------:R-:W3:Y:S01]  /*6e10*/  LDL.64 R182, [R1+0x3a0] ;  /* 0x0003a00001b67983 */ /* 0x000ee20000100a00 */
[----:B----4-:R-:W-:-:S03]  /*6e20*/  IMAD.WIDE R152, R6, 0x2, R166 ;  /* 0x0000000206987825 */ /* 0x010fc600078e02a6 */
[----:B------:R0:W4:Y:S04]  /*6e30*/  LDG.E.U16 R166, [R126.64] ;  /* 0x000000047ea67981 */ /* 0x000128000c1e1500 */
[----:B------:R2:W4:Y:S04]  /*6e40*/  LDG.E.U16 R170, [R152.64] ;  /* 0x0000000498aa7981 */ /* 0x000528000c1e1500 */
[----:B------:R1:W4:Y:S01]  /*6e50*/  LDG.E.U16 R167, [R128.64] ;  /* 0x0000000480a77981 */ /* 0x000322000c1e1500 */
[----:B0-----:R-:W-:-:S03]  /*6e60*/  IMAD.WIDE R126, R6, 0x2, R184 ;  /* 0x00000002067e7825 */ /* 0x001fc600078e02b8 */
[----:B------:R-:W4:Y:S01]  /*6e70*/  LDL.64 R184, [R1+0x3e0] ;  /* 0x0003e00001b87983 */ /* 0x000f220000100a00 */
[----:B--2---:R-:W-:-:S03]  /*6e80*/  IMAD.WIDE R152, R6, 0x2, R172 ;  /* 0x0000000206987825 */ /* 0x004fc600078e02ac */
[----:B------:R0:W2:Y:S01]  /*6e90*/  LDG.E.U16 R171, [R126.64] ;  /* 0x000000047eab7981 */ /* 0x0000a2000c1e1500 */
[----:B---3--:R-:W-:-:S03]  /*6ea0*/  IMAD.WIDE R150, R6, 0x2, R174 ;  /* 0x0000000206967825 */ /* 0x008fc600078e02ae */
[----:B------:R3:W2:Y:S01]  /*6eb0*/  LDG.E.U16 R175, [R152.64] ;  /* 0x0000000498af7981 */ /* 0x0006a2000c1e1500 */
[----:B-1----:R-:W-:-:S03]  /*6ec0*/  IMAD.WIDE R128, R6, 0x2, R186 ;  /* 0x0000000206807825 */ /* 0x002fc600078e02ba */
[----:B------:R-:W2:Y:S01]  /*6ed0*/  LDL.64 R186, [R1+0x398] ;  /* 0x0003980001ba7983 */ /* 0x000ea20000100a00 */
[----:B0-----:R-:W-:-:S03]  /*6ee0*/  IMAD.WIDE R126, R6, 0x2, R204 ;  /* 0x00000002067e7825 */ /* 0x001fc600078e02cc */
[----:B------:R0:W2:Y:S04]  /*6ef0*/  LDG.E.U16 R172, [R128.64] ;  /* 0x0000000480ac7981 */ /* 0x0000a8000c1e1500 */
[----:B------:R-:W2:Y:S04]  /*6f00*/  LDL.64 R204, [R1+0x490] ;  /* 0x0004900001cc7983 */ /* 0x000ea80000100a00 */
[----:B------:R1:W2:Y:S04]  /*6f10*/  LDG.E.U16 R173, [R148.64] ;  /* 0x0000000494ad7981 */ /* 0x0002a8000c1e1500 */
[----:B------:R0:W2:Y:S01]  /*6f20*/  LDG.E.U16 R174, [R150.64] ;  /* 0x0000000496ae7981 */ /* 0x0000a2000c1e1500 */
[----:B---3--:R-:W-:-:S03]  /*6f30*/  IMAD.WIDE R152, R6, 0x2, R176 ;  /* 0x0000000206987825 */ /* 0x008fc600078e02b0 */
[----:B------:R3:W2:Y:S02]  /*6f40*/  LDG.E.U16 R176, [R126.64] ;  /* 0x000000047eb07981 */ /* 0x0006a4000c1e1500 */
[C---:B---3--:R-:W-:Y:S02]  /*6f50*/  IMAD.WIDE R126, R6.reuse, 0x2, R200 ;  /* 0x00000002067e7825 */ /* 0x048fe400078e02c8 */
[----:B------:R-:W3:Y:S02]  /*6f60*/  LDL.64 R200, [R1+0x450] ;  /* 0x0004500001c87983 */ /* 0x000ee40000100a00 */
[C---:B0-----:R-:W-:Y:S02]  /*6f70*/  IMAD.WIDE R128, R6.reuse, 0x2, R202 ;  /* 0x0000000206807825 */ /* 0x041fe400078e02ca */
[----:B------:R-:W3:Y:S02]  /*6f80*/  LDL.64 R202, [R1+0x410] ;  /* 0x0004100001ca7983 */ /* 0x000ee40000100a00 */
[----:B-1----:R-:W-:-:S02]  /*6f90*/  IMAD.WIDE R148, R6, 0x2, R180 ;  /* 0x0000000206947825 */ /* 0x002fc400078e02b4 */
[----:B------:R0:W3:Y:S02]  /*6fa0*/  LDG.E.U16 R177, [R128.64] ;  /* 0x0000000480b17981 */ /* 0x0000e4000c1e1500 */
[C---:B------:R-:W-:Y:S02]  /*6fb0*/  IMAD.WIDE R150, R6.reuse, 0x2, R178 ;  /* 0x0000000206967825 */ /* 0x040fe400078e02b2 */
[----:B------:R1:W3:Y:S04]  /*6fc0*/  LDG.E.U16 R178, [R148.64] ;  /* 0x0000000494b27981 */ /* 0x0002e8000c1e1500 */
[----:B------:R1:W3:Y:S01]  /*6fd0*/  LDG.E.U16 R180, [R152.64] ;  /* 0x0000000498b47981 */ /* 0x0002e2000c1e1500 */
[----:B0-----:R-:W-:-:S03]  /*6fe0*/  IMAD.WIDE R128, R6, 0x2, R194 ;  /* 0x0000000206807825 */ /* 0x001fc600078e02c2 */
[----:B------:R-:W3:Y:S01]  /*6ff0*/  LDL.64 R194, [R1+0x3d0] ;  /* 0x0003d00001c27983 */ /* 0x000ee20000100a00 */
[----:B-1----:R-:W-:-:S03]  /*7000*/  IMAD.WIDE R148, R6, 0x2, R192 ;  /* 0x0000000206947825 */ /* 0x002fc600078e02c0 */
[----:B------:R-:W3:Y:S04]  /*7010*/  LDL.64 R192, [R1+0x390] ;  /* 0x0003900001c07983 */ /* 0x000ee80000100a00 */
[----:B------:R0:W3:Y:S01]  /*7020*/  LDG.E.U16 R181, [R126.64] ;  /* 0x000000047eb57981 */ /* 0x0000e2000c1e1500 */
[----:B------:R-:W-:-:S03]  /*7030*/  IMAD.WIDE R152, R6, 0x2, R182 ;  /* 0x0000000206987825 */ /* 0x000fc600078e02b6 */
[----:B------:R1:W3:Y:S04]  /*7040*/  LDG.E.U16 R182, [R128.64] ;  /* 0x0000000480b67981 */ /* 0x0002e8000c1e1500 */
[----:B------:R4:W3:Y:S01]  /*7050*/  LDG.E.U16 R179, [R150.64] ;  /* 0x0000000496b37981 */ /* 0x0008e2000c1e1500 */
[----:B0-----:R-:W-:-:S03]  /*7060*/  IMAD.WIDE R126, R6, 0x2, R198 ;  /* 0x00000002067e7825 */ /* 0x001fc600078e02c6 */
[----:B------:R-:W3:Y:S01]  /*7070*/  LDL.64 R198, [R1+0x388] ;  /* 0x0003880001c67983 */ /* 0x000ee20000100a00 */
[----:B-1----:R-:W-:-:S03]  /*7080*/  IMAD.WIDE R128, R6, 0x2, R196 ;  /* 0x0000000206807825 */ /* 0x002fc600078e02c4 */
[----:B------:R-:W3:Y:S04]  /*7090*/  LDL.64 R196, [R1+0x440] ;  /* 0x0004400001c47983 */ /* 0x000ee80000100a00 */
[----:B------:R0:W3:Y:S02]  /*70a0*/  LDG.E.U16 R183, [R148.64] ;  /* 0x0000000494b77981 */ /* 0x0000e4000c1e1500 */
[----:B0-----:R-:W-:-:S04]  /*70b0*/  IMAD.WIDE R148, R6, 0x2, R190 ;  /* 0x0000000206947825 */ /* 0x001fc800078e02be */
[C---:B----4-:R-:W-:Y:S02]  /*70c0*/  IMAD.WIDE R150, R6.reuse, 0x2, R184 ;  /* 0x0000000206967825 */ /* 0x050fe400078e02b8 */
[----:B------:R2:W4:Y:S04]  /*70d0*/  LDG.E.U16 R185, [R152.64] ;  /* 0x0000000498b97981 */ /* 0x000528000c1e1500 */
[----:B------:R0:W4:Y:S01]  /*70e0*/  LDG.E.U16 R184, [R150.64] ;  /* 0x0000000496b87981 */ /* 0x000122000c1e1500 */
[----:B--2---:R-:W-:-:S03]  /*70f0*/  IMAD.WIDE R152, R6, 0x2, R186 ;  /* 0x0000000206987825 */ /* 0x004fc600078e02ba */
[----:B------:R3:W2:Y:S01]  /*7100*/  LDG.E.U16 R187, [R128.64] ;  /* 0x0000000480bb7981 */ /* 0x0006a2000c1e1500 */
[----:B0-----:R-:W-:-:S03]  /*7110*/  IMAD.WIDE R150, R6, 0x2, R188 ;  /* 0x0000000206967825 */ /* 0x001fc600078e02bc */
[----:B------:R0:W2:Y:S04]  /*7120*/  LDG.E.U16 R186, [R126.64] ;  /* 0x000000047eba7981 */ /* 0x0000a8000c1e1500 */
[----:B------:R1:W2:Y:S04]  /*7130*/  LDG.E.U16 R188, [R148.64] ;  /* 0x0000000494bc7981 */ /* 0x0002a8000c1e1500 */
[----:B------:R1:W2:Y:S01]  /*7140*/  LDG.E.U16 R189, [R150.64] ;  /* 0x0000000496bd7981 */ /* 0x0002a2000c1e1500 */
[----:B0-----:R-:W-:-:S03]  /*7150*/  IMAD.WIDE R126, R6, 0x2, R204 ;  /* 0x00000002067e7825 */ /* 0x001fc600078e02cc */
[----:B------:R-:W2:Y:S04]  /*7160*/  LDL.64 R204, [R1+0x478] ;  /* 0x0004780001cc7983 */ /* 0x000ea80000100a00 */
[----:B------:R0:W2:Y:S04]  /*7170*/  LDG.E.U16 R190, [R152.64] ;  /* 0x0000000498be7981 */ /* 0x0000a8000c1e1500 */
[----:B------:R0:W2:Y:S01]  /*7180*/  LDG.E.U16 R191, [R126.64] ;  /* 0x000000047ebf7981 */ /* 0x0000a2000c1e1500 */
[----:B---3--:R-:W-:-:S03]  /*7190*/  IMAD.WIDE R128, R6, 0x2, R200 ;  /* 0x0000000206807825 */ /* 0x008fc600078e02c8 */
[----:B------:R-:W3:Y:S01]  /*71a0*/  LDL.64 R200, [R1+0x380] ;  /* 0x0003800001c87983 */ /* 0x000ee20000100a00 */
[----:B-1----:R-:W-:-:S03]  /*71b0*/  IMAD.WIDE R148, R6, 0x2, R202 ;  /* 0x0000000206947825 */ /* 0x002fc600078e02ca */
[----:B------:R-:W2:Y:S01]  /*71c0*/  LDL.64 R202, [R1+0x438] ;  /* 0x0004380001ca7983 */ /* 0x000ea20000100a00 */
[----:B0-----:R-:W-:-:S04]  /*71d0*/  IMAD.WIDE R126, R6, 0x2, R226 ;  /* 0x00000002067e7825 */ /* 0x001fc800078e02e2 */
[----:B------:R-:W-:-:S04]  /*71e0*/  IMAD.WIDE R150, R6, 0x2, R194 ;  /* 0x0000000206967825 */ /* 0x000fc800078e02c2 */
[C---:B------:R-:W-:Y:S01]  /*71f0*/  IMAD.WIDE R152, R6.reuse, 0x2, R192 ;  /* 0x0000000206987825 */ /* 0x040fe200078e02c0 */
[----:B------:R0:W4:Y:S04]  /*7200*/  LDG.E.U16 R194, [R150.64] ;  /* 0x0000000496c27981 */ /* 0x000128000c1e1500 */
[----:B------:R1:W4:Y:S04]  /*7210*/  LDG.E.U16 R192, [R128.64] ;  /* 0x0000000480c07981 */ /* 0x000328000c1e1500 */
[----:B------:R0:W4:Y:S04]  /*7220*/  LDG.E.U16 R193, [R148.64] ;  /* 0x0000000494c17981 */ /* 0x000128000c1e1500 */
[----:B------:R0:W4:Y:S01]  /*7230*/  LDG.E.U16 R152, [R152.64] ;  /* 0x0000000498987981 */ /* 0x000122000c1e1500 */
[----:B-1----:R-:W-:-:S04]  /*7240*/  IMAD.WIDE R128, R6, 0x2, R224 ;  /* 0x0000000206807825 */ /* 0x002fc800078e02e0 */
[C---:B0-----:R-:W-:Y:S01]  /*7250*/  IMAD.WIDE R148, R6.reuse, 0x2, R222 ;  /* 0x0000000206947825 */ /* 0x041fe200078e02de */
[----:B------:R0:W4:Y:S03]  /*7260*/  LDG.E.U16 R195, [R128.64] ;  /* 0x0000000480c37981 */ /* 0x000126000c1e1500 */
[C---:B------:R-:W-:Y:S01]  /*7270*/  IMAD.WIDE R150, R6.reuse, 0x2, R196 ;  /* 0x0000000206967825 */ /* 0x040fe200078e02c4 */
[----:B------:R1:W4:Y:S04]  /*7280*/  LDG.E.U16 R153, [R126.64] ;  /* 0x000000047e997981 */ /* 0x000328000c1e1500 */
[----:B------:R1:W4:Y:S01]  /*7290*/  LDG.E.U16 R196, [R148.64] ;  /* 0x0000000494c47981 */ /* 0x000322000c1e1500 */
[----:B0-----:R-:W-:-:S03]  /*72a0*/  IMAD.WIDE R128, R6, 0x2, R218 ;  /* 0x0000000206807825 */ /* 0x001fc600078e02da */
[----:B------:R0:W4:Y:S01]  /*72b0*/  LDG.E.U16 R150, [R150.64] ;  /* 0x0000000496967981 */ /* 0x000122000c1e1500 */
[----:B-1----:R-:W-:-:S03]  /*72c0*/  IMAD.WIDE R126, R6, 0x2, R220 ;  /* 0x00000002067e7825 */ /* 0x002fc600078e02dc */
[----:B------:R1:W4:Y:S01]  /*72d0*/  LDG.E.U16 R197, [R128.64] ;  /* 0x0000000480c57981 */ /* 0x000322000c1e1500 */
[----:B------:R-:W-:-:S03]  /*72e0*/  IMAD.WIDE R148, R6, 0x2, R198 ;  /* 0x0000000206947825 */ /* 0x000fc600078e02c6 */
[----:B0-----:R0:W4:Y:S04]  /*72f0*/  LDG.E.U16 R151, [R126.64] ;  /* 0x000000047e977981 */ /* 0x001128000c1e1500 */
[----:B------:R3:W4:Y:S01]  /*7300*/  LDG.E.U16 R198, [R148.64] ;  /* 0x0000000494c67981 */ /* 0x000722000c1e1500 */
[----:B-1----:R-:W-:-:S04]  /*7310*/  IMAD.WIDE R128, R6, 0x2, R214 ;  /* 0x0000000206807825 */ /* 0x002fc800078e02d6 */
[----:B0-----:R-:W-:-:S05]  /*7320*/  IMAD.WIDE R126, R6, 0x2, R216 ;  /* 0x00000002067e7825 */ /* 0x001fca00078e02d8 */
[----:B------:R0:W4:Y:S02]  /*7330*/  LDG.E.U16 R199, [R126.64] ;  /* 0x000000047ec77981 */ /* 0x000124000c1e1500 */
[----:B0-----:R-:W-:-:S04]  /*7340*/  IMAD.WIDE R126, R6, 0x2, R212 ;  /* 0x00000002067e7825 */ /* 0x001fc800078e02d4 */
[C---:B---3--:R-:W-:Y:S02]  /*7350*/  IMAD.WIDE R148, R6.reuse, 0x2, R200 ;  /* 0x0000000206947825 */ /* 0x048fe400078e02c8 */
[----:B------:R2:W3:Y:S04]  /*7360*/  LDG.E.U16 R200, [R128.64] ;  /* 0x0000000480c87981 */ /* 0x0004e8000c1e1500 */
[----:B------:R0:W3:Y:S01]  /*7370*/  LDG.E.U16 R201, [R148.64] ;  /* 0x0000000494c97981 */ /* 0x0000e2000c1e1500 */
[----:B--2---:R-:W-:-:S04]  /*7380*/  IMAD.WIDE R128, R6, 0x2, R204 ;  /* 0x0000000206807825 */ /* 0x004fc800078e02cc */
[C---:B0-----:R-:W-:Y:S02]  /*7390*/  IMAD.WIDE R148, R6.reuse, 0x2, R202 ;  /* 0x0000000206947825 */ /* 0x041fe400078e02ca */
[----:B------:R0:W2:Y:S04]  /*73a0*/  LDG.E.U16 R202, [R126.64] ;  /* 0x000000047eca7981 */ /* 0x0000a8000c1e1500 */
[----:B------:R1:W2:Y:S04]  /*73b0*/  LDG.E.U16 R203, [R128.64] ;  /* 0x0000000480cb7981 */ /* 0x0002a8000c1e1500 */
[----:B------:R1:W2:Y:S01]  /*73c0*/  LDG.E.U16 R204, [R148.64] ;  /* 0x0000000494cc7981 */ /* 0x0002a2000c1e1500 */
[----:B0-----:R-:W-:-:S04]  /*73d0*/  IMAD.WIDE R126, R6, 0x2, R210 ;  /* 0x00000002067e7825 */ /* 0x001fc800078e02d2 */
[C---:B-1----:R-:W-:Y:S02]  /*73e0*/  IMAD.WIDE R128, R6.reuse, 0x2, R208 ;  /* 0x0000000206807825 */ /* 0x042fe400078e02d0 */
[----:B------:R-:W2:Y:S02]  /*73f0*/  LDG.E.U16 R126, [R126.64] ;  /* 0x000000047e7e7981 */ /* 0x000ea4000c1e1500 */
[----:B------:R-:W-:Y:S02]  /*7400*/  IMAD.WIDE R148, R6, 0x2, R206 ;  /* 0x0000000206947825 */ /* 0x000fe400078e02ce */
[----:B------:R-:W2:Y:S04]  /*7410*/  LDG.E.U16 R128, [R128.64] ;  /* 0x0000000480807981 */ /* 0x000ea8000c1e1500 */
[----:B------:R-:W2:Y:S04]  /*7420*/  LDG.E.U16 R148, [R148.64] ;  /* 0x0000000494947981 */ /* 0x000ea8000c1e1500 */
[----:B------:R-:W-:Y:S01]  /*7430*/  BAR.SYNC.DEFER_BLOCKING 0x0 ;  /* 0x0000000000007b1d */ /* 0x000fe20000010000 */
[----:B------:R-:W-:-:S02]  /*7440*/  LOP3.LUT R205, R8, 0x10, RZ, 0x3c, !PT ;  /* 0x0000001008cd7812 */ /* 0x000fc400078e3cff */
[----:B------:R-:W-:-:S03]  /*7450*/  LOP3.LUT R206, R8, 0x20, RZ, 0x3c, !PT ;  /* 0x0000002008ce7812 */ /* 0x000fc600078e3cff */
[----:B------:R-:W-:Y:S04]  /*7460*/  STS.U16 [R8], R16 ;  /* 0x0000001008007388 */ /* 0x000fe80000000400 */
        /* <DEDUP_REMOVED lines=39> */
[----:B0-----:R-:W-:-:S03]  /*76e0*/  LOP3.LUT R205, R8, 0x30, RZ, 0x3c, !PT ;  /* 0x0000003008cd7812 */ /* 0x001fc600078e3cff */
[----:B------:R-:W-:Y:S04]  /*76f0*/  STS.U16 [R206+0x4200], R51 ;  /* 0x00420033ce007388 */ /* 0x000fe80000000400 */
[----:B------:R-:W-:Y:S04]  /*7700*/  STS.U16 [R206+0x4a00], R38 ;  /* 0x004a0026ce007388 */ /* 0x000fe80000000400 */
[----:B------:R-:W-:Y:S04]  /*7710*/  STS.U16 [R206+0x5200], R166 ;  /* 0x005200a6ce007388 */ /* 0x000fe80000000400 */
[----:B------:R-:W-:Y:S04]  /*7720*/  STS.U16 [R206+0x5a00], R181 ;  /* 0x005a00b5ce007388 */ /* 0x000fe80000000400 */
[----:B------:R-:W-:Y:S04]  /*7730*/  STS.U16 [R206+0x6200], R182 ;  /* 0x006200b6ce007388 */ /* 0x000fe80000000400 */
[----:B------:R-:W-:Y:S04]  /*7740*/  STS.U16 [R206+0x6a00], R183 ;  /* 0x006a00b7ce007388 */ /* 0x000fe80000000400 */
[----:B----4-:R-:W-:Y:S04]  /*7750*/  STS.U16 [R206+0x7200], R184 ;  /* 0x007200b8ce007388 */ /* 0x010fe80000000400 */
        /* <DEDUP_REMOVED lines=9> */
[----:B------:R-:W-:-:S03]  /*77f0*/  LOP3.LUT R17, R8, 0x40, RZ, 0x3c, !PT ;  /* 0x0000004008117812 */ /* 0x000fc600078e3cff */
        /* <DEDUP_REMOVED lines=57> */
[----:B---3--:R-:W-:Y:S04]  /*7b90*/  STS.U16 [R17+0x7600], R200 ;  /* 0x007600c811007388 */ /* 0x008fe80000000400 */
        /* <DEDUP_REMOVED lines=11> */
[----:B--2---:R-:W-:Y:S04]  /*7c50*/  STS.U16 [R16+0x5700], R202 ;  /* 0x005700ca10007388 */ /* 0x004fe80000000400 */
[----:B------:R-:W-:Y:S04]  /*7c60*/  STS.U16 [R16+0x5f00], R203 ;  /* 0x005f00cb10007388 */ /* 0x000fe80000000400 */
[----:B------:R-:W-:Y:S04]  /*7c70*/  STS.U16 [R16+0x6700], R204 ;  /* 0x006700cc10007388 */ /* 0x000fe80000000400 */
[----:B------:R-:W-:Y:S04]  /*7c80*/  STS.U16 [R16+0x6f00], R126 ;  /* 0x006f007e10007388 */ /* 0x000fe80000000400 */
[----:B------:R0:W-:Y:S04]  /*7c90*/  STS.U16 [R16+0x7700], R128 ;  /* 0x0077008010007388 */ /* 0x0001e80000000400 */
[----:B------:R-:W-:Y:S04]  /*7ca0*/  STS.U16 [R16+0x7f00], R148 ;  /* 0x007f009410007388 */ /* 0x000fe80000000400 */
[----:B------:R-:W-:Y:S01]  /*7cb0*/  BAR.SYNC.DEFER_BLOCKING 0x0 ;  /* 0x0000000000007b1d */ /* 0x000fe20000010000 */
[----:B------:R-:W-:-:S02]  /*7cc0*/  LOP3.LUT R22, R11, 0x20, RZ, 0x3c, !PT ;  /* 0x000000200b167812 */ /* 0x000fc400078e3cff */
[----:B------:R-:W-:-:S03]  /*7cd0*/  LOP3.LUT R23, R10, 0x40, RZ, 0x3c, !PT ;  /* 0x000000400a177812 */ /* 0x000fc600078e3cff */
[----:B------:R-:W1:Y:S04]  /*7ce0*/  S2R R205, SR_TID.X ;  /* 0x0000000000cd7919 */ /* 0x000e680000002100 */
[----:B0-----:R-:W2:Y:S04]  /*7cf0*/  LDL.64 R128, [R1+0x1a8] ;  /* 0x0001a80001807983 */ /* 0x001ea80000100a00 */
[----:B------:R-:W3:Y:S04]  /*7d00*/  LDL.64 R152, [R1+0x198] ;  /* 0x0001980001987983 */ /* 0x000ee80000100a00 */
[----:B------:R-:W4:Y:S04]  /*7d10*/  LDL.64 R158, [R1+0x148] ;  /* 0x00014800019e7983 */ /* 0x000f280000100a00 */
[----:B------:R-:W2:Y:S04]  /*7d20*/  LDL.64 R154, [R1+0x138] ;  /* 0x00013800019a7983 */ /* 0x000ea80000100a00 */
[----:B------:R-:W-:Y:S04]  /*7d30*/  LDSM.16.MT88.4 R120, [R11+0x8000] ;  /* 0x008000000b78783b */ /* 0x000fe80000004200 */
[----:B------:R-:W0:Y:S04]  /*7d40*/  LDSM.16.M88.4 R96, [R10] ;  /* 0x000000000a60783b */ /* 0x000e280000000200 */
[----:B------:R-:W1:Y:S04]  /*7d50*/  LDSM.16.M88.4 R92, [R10+0x2000] ;  /* 0x002000000a5c783b */ /* 0x000e680000000200 */
[----:B------:R-:W1:Y:S04]  /*7d60*/  LDSM.16.M88.4 R88, [R10+0x4000] ;  /* 0x004000000a58783b */ /* 0x000e680000000200 */
[----:B------:R-:W1:Y:S04]  /*7d70*/  LDSM.16.M88.4 R100, [R10+0x6000] ;  /* 0x006000000a64783b */ /* 0x000e680000000200 */
[----:B------:R-:W1:Y:S04]  /*7d80*/  LDSM.16.MT88.4 R108, [R22+0x8000] ;  /* 0x00800000166c783b */ /* 0x000e680000004200 */
[----:B------:R-:W1:Y:S04]  /*7d90*/  LDSM.16.MT88.4 R104, [R11+0x8400] ;  /* 0x008400000b68783b */ /* 0x000e680000004200 */
[----:B------:R-:W1:Y:S04]  /*7da0*/  LDSM.16.MT88.4 R28, [R22+0x8400] ;  /* 0x00840000161c783b */ /* 0x000e680000004200 */
[----:B------:R-:W-:Y:S04]  /*7db0*/  LDSM.16.MT88.4 R32, [R11+0x8800] ;  /* 0x008800000b20783b */ /* 0x000fe80000004200 */
[----:B------:R-:W1:Y:S04]  /*7dc0*/  LDSM.16.M88.4 R16, [R23] ;  /* 0x000000001710783b */ /* 0x000e680000000200 */
[----:B------:R-:W1:Y:S01]  /*7dd0*/  LDSM.16.M88.4 R148, [R23+0x2000] ;  /* 0x002000001794783b */ /* 0x000e620000000200 */
[C---:B0-----:R-:W-:Y:S03]  /*7de0*/  HMMA.16816.F32.BF16 R52, R120.reuse, R96, RZ ;  /* 0x000000607834723c */ /* 0x041fe600000418ff */
[----:B------:R-:W0:Y:S04]  /*7df0*/  LDSM.16.M88.4 R124, [R23+0x4000] ;  /* 0x00400000177c783b */ /* 0x000e280000000200 */
[----:B------:R-:W0:Y:S01]  /*7e00*/  LDSM.16.M88.4 R36, [R23+0x6000] ;  /* 0x006000001724783b */ /* 0x000e220000000200 */
[C---:B-1----:R-:W-:Y:S03]  /*7e10*/  HMMA.16816.F32.BF16 R48, R120.reuse, R92, RZ ;  /* 0x0000005c7830723c */ /* 0x042fe600000418ff */
[----:B------:R-:W1:Y:S05]  /*7e20*/  LDSM.16.MT88.4 R40, [R22+0x8800] ;  /* 0x008800001628783b */ /* 0x000e6a0000004200 */
[C---:B------:R-:W-:Y:S08]  /*7e30*/  HMMA.16816.F32.BF16 R44, R120.reuse, R88, RZ ;  /* 0x00000058782c723c */ /* 0x040ff000000418ff */
[----:B------:R-:W-:Y:S08]  /*7e40*/  HMMA.16816.F32.BF16 R120, R120, R100, RZ ;  /* 0x000000647878723c */ /* 0x000ff000000418ff */
[C---:B------:R-:W-:Y:S08]  /*7e50*/  HMMA.16816.F32.BF16 R116, R108.reuse, R96, RZ ;  /* 0x000000606c74723c */ /* 0x040ff000000418ff */
[C---:B------:R-:W-:Y:S08]  /*7e60*/  HMMA.16816.F32.BF16 R24, R108.reuse, R88, RZ ;  /* 0x000000586c18723c */ /* 0x040ff000000418ff */
[C---:B------:R-:W-:Y:S08]  /*7e70*/  HMMA.16816.F32.BF16 R112, R108.reuse, R92, RZ ;  /* 0x0000005c6c70723c */ /* 0x040ff000000418ff */
[----:B------:R-:W-:Y:S08]  /*7e80*/  HMMA.16816.F32.BF16 R108, R108, R100, RZ ;  /* 0x000000646c6c723c */ /* 0x000ff000000418ff */
[C---:B------:R-:W-:Y:S08]  /*7e90*/  HMMA.16816.F32.BF16 R52, R104.reuse, R98, R52 ;  /* 0x000000626834723c */ /* 0x040ff00000041834 */
[C---:B------:R-:W-:Y:S08]  /*7ea0*/  HMMA.16816.F32.BF16 R48, R104.reuse, R94, R48 ;  /* 0x0000005e6830723c */ /* 0x040ff00000041830 */
[C---:B------:R-:W-:Y:S08]  /*7eb0*/  HMMA.16816.F32.BF16 R44, R104.reuse, R90, R44 ;  /* 0x0000005a682c723c */ /* 0x040ff0000004182c */
[----:B------:R-:W-:Y:S01]  /*7ec0*/  HMMA.16816.F32.BF16 R104, R104, R102, R120 ;  /* 0x000000666868723c */ /* 0x000fe20000041878 */
[----:B------:R-:W-:Y:S07]  /*7ed0*/  LDSM.16.MT88.4 R120, [R22+0x9400] ;  /* 0x009400001678783b */ /* 0x000fee0000004200 */
[C---:B------:R-:W-:Y:S01]  /*7ee0*/  HMMA.16816.F32.BF16 R96, R28.reuse, R98, R116 ;  /* 0x000000621c60723c */ /* 0x040fe20000041874 */
[----:B------:R-:W-:Y:S07]  /*7ef0*/  LDSM.16.M88.4 R116, [R10+0x6080] ;  /* 0x006080000a74783b */ /* 0x000fee0000000200 */
[C---:B------:R-:W-:Y:S01]  /*7f00*/  HMMA.16816.F32.BF16 R88, R28.reuse, R90, R24 ;  /* 0x0000005a1c58723c */ /* 0x040fe20000041818 */
[----:B------:R-:W1:Y:S07]  /*7f10*/  LDSM.16.MT88.4 R24, [R11+0x8c00] ;  /* 0x008c00000b18783b */ /* 0x000e6e0000004200 */
[C---:B------:R-:W-:Y:S01]  /*7f20*/  HMMA.16816.F32.BF16 R92, R28.reuse, R94, R112 ;  /* 0x0000005e1c5c723c */ /* 0x040fe20000041870 */
[----:B------:R-:W-:Y:S07]  /*7f30*/  LDSM.16.MT88.4 R112, [R11+0x9400] ;  /* 0x009400000b70783b */ /* 0x000fee0000004200 */
[----:B------:R-:W-:Y:S01]  /*7f40*/  HMMA.16816.F32.BF16 R100, R28, R102, R108 ;  /* 0x000000661c64723c */ /* 0x000fe2000004186c */
[----:B------:R-:W1:Y:S04]  /*7f50*/  LDSM.16.MT88.4 R28, [R22+0x8c00] ;  /* 0x008c0000161c783b */ /* 0x000e680000004200 */
[----:B------:R-:W-:Y:S03]  /*7f60*/  LDSM.16.MT88.4 R108, [R22+0x9000] ;  /* 0x00900000166c783b */ /* 0x000fe60000004200 */
[C---:B------:R-:W-:Y:S08]  /*7f70*/  HMMA.16816.F32.BF16 R52, R32.reuse, R16, R52 ;  /* 0x000000102034723c */ /* 0x040ff00000041834 */
[C---:B------:R-:W-:Y:S08]  /*7f80*/  HMMA.16816.F32.BF16 R48, R32.reuse, R148, R48 ;  /* 0x000000942030723c */ /* 0x040ff00000041830 */
[C---:B0-----:R-:W-:Y:S08]  /*7f90*/  HMMA.16816.F32.BF16 R44, R32.reuse, R124, R44 ;  /* 0x0000007c202c723c */ /* 0x041ff0000004182c */
[----:B------:R-:W-:Y:S01]  /*7fa0*/  HMMA.16816.F32.BF16 R32, R32, R36, R104 ;  /* 0x000000242020723c */ /* 0x000fe20000041868 */
[----:B------:R-:W-:Y:S07]  /*7fb0*/  LDSM.16.M88.4 R104, [R10+0x80] ;  /* 0x000080000a68783b */ /* 0x000fee0000000200 */
[C---:B-1----:R-:W-:Y:S08]  /*7fc0*/  HMMA.16816.F32.BF16 R96, R40.reuse, R16, R96 ;  /* 0x000000102860723c */ /* 0x042ff00000041860 */
[----:B------:R-:W-:Y:S08]  /*7fd0*/  HMMA.16816.F32.BF16 R92, R40, R148, R92 ;  /* 0x00000094285c723c */ /* 0x000ff0000004185c */
[C---:B------:R-:W-:Y:S08]  /*7fe0*/  HMMA.16816.F32.BF16 R52, R24.reuse, R18, R52 ;  /* 0x000000121834723c */ /* 0x040ff00000041834 */
[C---:B------:R-:W-:Y:S08]  /*7ff0*/  HMMA.16816.F32.BF16 R48, R24.reuse, R150, R48 ;  /* 0x000000961830723c */ /* 0x040ff00000041830 */
[C---:B------:R-:W-:Y:S08]  /*8000*/  HMMA.16816.F32.BF16 R44, R24.reuse, R126, R44 ;  /* 0x0000007e182c723c */ /* 0x040ff0000004182c */
[----:B------:R-:W-:Y:S01]  /*8010*/  HMMA.16816.F32.BF16 R24, R24, R38, R32 ;  /* 0x000000261818723c */ /* 0x000fe20000041820 */
[----:B------:R-:W0:Y:S07]  /*8020*/  LDSM.16.MT88.4 R32, [R11+0x9000] ;  /* 0x009000000b20783b */ /* 0x000e2e0000004200 */
[C---:B------:R-:W-:Y:S01]  /*8030*/  HMMA.16816.F32.BF16 R16, R28.reuse, R18, R96 ;  /* 0x000000121c10723c */ /* 0x040fe20000041860 */
[----:B------:R-:W1:Y:S07]  /*8040*/  LDSM.16.M88.4 R96, [R10+0x2080] ;  /* 0x002080000a60783b */ /* 0x000e6e0000000200 */
[----:B------:R-:W-:Y:S01]  /*8050*/  HMMA.16816.F32.BF16 R148, R28, R150, R92 ;  /* 0x000000961c94723c */ /* 0x000fe2000004185c */
[----:B------:R-:W1:Y:S07]  /*8060*/  LDSM.16.M88.4 R92, [R10+0x4080] ;  /* 0x004080000a5c783b */ /* 0x000e6e0000000200 */
[C---:B------:R-:W-:Y:S08]  /*8070*/  HMMA.16816.F32.BF16 R88, R40.reuse, R124, R88 ;  /* 0x0000007c2858723c */ /* 0x040ff00000041858 */
[----:B------:R-:W-:Y:S01]  /*8080*/  HMMA.16816.F32.BF16 R40, R40, R36, R100 ;  /* 0x000000242828723c */ /* 0x000fe20000041864 */
[----:B------:R-:W-:Y:S07]  /*8090*/  LDSM.16.MT88.4 R100, [R11+0x9800] ;  /* 0x009800000b64783b */ /* 0x000fee0000004200 */
[----:B0-----:R-:W-:Y:S08]  /*80a0*/  HMMA.16816.F32.BF16 R52, R32, R104, R52 ;  /* 0x000000682034723c */ /* 0x001ff00000041834 */
[C---:B------:R-:W-:Y:S01]  /*80b0*/  HMMA.16816.F32.BF16 R124, R28.reuse, R126, R88 ;  /* 0x0000007e1c7c723c */ /* 0x040fe20000041858 */
[----:B------:R-:W-:Y:S07]  /*80c0*/  LDSM.16.MT88.4 R88, [R22+0x9800] ;  /* 0x009800001658783b */ /* 0x000fee0000004200 */
[----:B------:R-:W-:Y:S01]  /*80d0*/  HMMA.16816.F32.BF16 R28, R28, R38, R40 ;  /* 0x000000261c1c723c */ /* 0x000fe20000041828 */
[----:B------:R-:W0:Y:S04]  /*80e0*/  LDSM.16.M88.4 R36, [R23+0x80] ;  /* 0x000080001724783b */ /* 0x000e280000000200 */
[----:B------:R-:W-:Y:S03]  /*80f0*/  LDSM.16.MT88.4 R40, [R11+0x9c00] ;  /* 0x009c00000b28783b */ /* 0x000fe60000004200 */
[----:B------:R-:W-:Y:S08]  /*8100*/  HMMA.16816.F32.BF16 R16, R108, R104, R16 ;  /* 0x000000686c10723c */ /* 0x000ff00000041810 */
[-C--:B-1----:R-:W-:Y:S08]  /*8110*/  HMMA.16816.F32.BF16 R48, R32, R96.reuse, R48 ;  /* 0x000000602030723c */ /* 0x082ff00000041830 */
[----:B------:R-:W-:Y:S08]  /*8120*/  HMMA.16816.F32.BF16 R148, R108, R96, R148 ;  /* 0x000000606c94723c */ /* 0x000ff00000041894 */
[C---:B------:R-:W-:Y:S08]  /*8130*/  HMMA.16816.F32.BF16 R44, R32.reuse, R92, R44 ;  /* 0x0000005c202c723c */ /* 0x040ff0000004182c */
[----:B------:R-:W-:Y:S01]  /*8140*/  HMMA.16816.F32.BF16 R24, R32, R116, R24 ;  /* 0x000000742018723c */ /* 0x000fe20000041818 */
[----:B------:R-:W1:Y:S07]  /*8150*/  LDSM.16.M88.4 R32, [R23+0x2080] ;  /* 0x002080001720783b */ /* 0x000e6e0000000200 */
[C---:B------:R-:W-:Y:S08]  /*8160*/  HMMA.16816.F32.BF16 R124, R108.reuse, R92, R124 ;  /* 0x0000005c6c7c723c */ /* 0x040ff0000004187c */
[----:B------:R-:W-:Y:S01]  /*8170*/  HMMA.16816.F32.BF16 R108, R108, R116, R28 ;  /* 0x000000746c6c723c */ /* 0x000fe2000004181c */
[----:B------:R-:W0:Y:S07]  /*8180*/  LDSM.16.M88.4 R28, [R23+0x4080] ;  /* 0x00408000171c783b */ /* 0x000e2e0000000200 */
[-C--:B------:R-:W-:Y:S08]  /*8190*/  HMMA.16816.F32.BF16 R52, R112, R106.reuse, R52 ;  /* 0x0000006a7034723c */ /* 0x080ff00000041834 */
[----:B------:R-:W-:Y:S01]  /*81a0*/  HMMA.16816.F32.BF16 R104, R120, R106, R16 ;  /* 0x0000006a7868723c */ /* 0x000fe20000041810 */
[----:B------:R-:W0:Y:S07]  /*81b0*/  LDSM.16.M88.4 R16, [R23+0x6080] ;  /* 0x006080001710783b */ /* 0x000e2e0000000200 */
[-C--:B------:R-:W-:Y:S08]  /*81c0*/  HMMA.16816.F32.BF16 R48, R112, R98.reuse, R48 ;  /* 0x000000627030723c */ /* 0x080ff00000041830 */
[----:B------:R-:W-:Y:S08]  /*81d0*/  HMMA.16816.F32.BF16 R96, R120, R98, R148 ;  /* 0x000000627860723c */ /* 0x000ff00000041894 */
[----:B------:R-:W-:Y:S01]  /*81e0*/  HMMA.16816.F32.BF16 R44, R112, R94, R44 ;  /* 0x0000005e702c723c */ /* 0x000fe2000004182c */
[C---:B------:R-:W-:Y:S01]  /*81f0*/  LOP3.LUT R116, R205.reuse, 0x7f, RZ, 0xc0, !PT ;  /* 0x0000007fcd747812 */ /* 0x040fe200078ec0ff */
[----:B------:R-:W2:Y:S01]  /*8200*/  LDL.64 R148, [R1+0x1c8] ;  /* 0x0001c80001947983 */ /* 0x000ea20000100a00 */
[----:B------:R-:W-:-:S03]  /*8210*/  LOP3.LUT R117, R205, 0x1c, RZ, 0xc0, !PT ;  /* 0x0000001ccd757812 */ /* 0x000fc600078ec0ff */
[----:B------:R-:W2:Y:S02]  /*8220*/  LDL.64 R150, [R1+0x178] ;  /* 0x0001780001967983 */ /* 0x000ea40000100a00 */
[----:B------:R-:W-:Y:S02]  /*8230*/  HMMA.16816.F32.BF16 R112, R112, R118, R24 ;  /* 0x000000767070723c */ /* 0x000fe40000041818 */
[----:B------:R-:W3:Y:S06]  /*8240*/  LDSM.16.MT88.4 R24, [R22+0x9c00] ;  /* 0x009c00001618783b */ /* 0x000eec0000004200 */
[----:B------:R-:W-:Y:S01]  /*8250*/  HMMA.16816.F32.BF16 R92, R120, R94, R124 ;  /* 0x0000005e785c723c */ /* 0x000fe2000004187c */
[----:B------:R-:W2:Y:S04]  /*8260*/  LDL.64 R124, [R1+0x1e8] ;  /* 0x0001e800017c7983 */ /* 0x000ea80000100a00 */
[----:B------:R-:W2:Y:S03]  /*8270*/  LDL.64 R126, [R1+0x188] ;  /* 0x00018800017e7983 */ /* 0x000ea60000100a00 */
[----:B0-----:R-:W-:Y:S08]  /*8280*/  HMMA.16816.F32.BF16 R52, R100, R36, R52 ;  /* 0x000000246434723c */ /* 0x001ff00000041834 */
[----:B------:R-:W-:Y:S01]  /*8290*/  HMMA.16816.F32.BF16 R108, R120, R118, R108 ;  /* 0x00000076786c723c */ /* 0x000fe2000004186c */
[----:B------:R-:W2:Y:S04]  /*82a0*/  LDL.64 R118, [R1+0x208] ;  /* 0x0002080001767983 */ /* 0x000ea80000100a00 */
[----:B------:R-:W2:Y:S03]  /*82b0*/  LDL.64 R120, [R1+0x1b8] ;  /* 0x0001b80001787983 */ /* 0x000ea60000100a00 */
[----:B------:R-:W-:Y:S01]  /*82c0*/  HMMA.16816.F32.BF16 R104, R88, R36, R104 ;  /* 0x000000245868723c */ /* 0x000fe20000041868 */
[----:B------:R-:W2:Y:S07]  /*82d0*/  LDL.64 R122, [R1+0x1d8] ;  /* 0x0001d800017a7983 */ /* 0x000eae0000100a00 */
[-C--:B-1----:R-:W-:Y:S08]  /*82e0*/  HMMA.16816.F32.BF16 R48, R100, R32.reuse, R48 ;  /* 0x000000206430723c */ /* 0x082ff00000041830 */
[----:B------:R-:W-:Y:S08]  /*82f0*/  HMMA.16816.F32.BF16 R96, R88, R32, R96 ;  /* 0x000000205860723c */ /* 0x000ff00000041860 */
[-C--:B------:R-:W-:Y:S08]  /*8300*/  HMMA.16816.F32.BF16 R44, R100, R28.reuse, R44 ;  /* 0x0000001c642c723c */ /* 0x080ff0000004182c */
[----:B------:R-:W-:Y:S08]  /*8310*/  HMMA.16816.F32.BF16 R92, R88, R28, R92 ;  /* 0x0000001c585c723c */ /* 0x000ff0000004185c */
[----:B------:R-:W-:Y:S08]  /*8320*/  HMMA.16816.F32.BF16 R52, R40, R38, R52 ;  /* 0x000000262834723c */ /* 0x000ff00000041834 */
[-C--:B------:R-:W-:Y:S01]  /*8330*/  HMMA.16816.F32.BF16 R100, R100, R16.reuse, R112 ;  /* 0x000000106464723c */ /* 0x080fe20000041870 */
[----:B------:R-:W2:Y:S04]  /*8340*/  LDL.64 R112, [R1+0x228] ;  /* 0x0002280001707983 */ /* 0x000ea80000100a00 */
[----:B------:R-:W2:Y:S03]  /*8350*/  LDL.64 R114, [R1+0x238] ;  /* 0x0002380001727983 */ /* 0x000ea60000100a00 */
[----:B------:R-:W-:Y:S01]  /*8360*/  HMMA.16816.F32.BF16 R88, R88, R16, R108 ;  /* 0x000000105858723c */ /* 0x000fe2000004186c */
[----:B------:R-:W2:Y:S04]  /*8370*/  LDL.64 R108, [R1+0x278] ;  /* 0x00027800016c7983 */ /* 0x000ea80000100a00 */
[----:B------:R-:W2:Y:S03]  /*8380*/  LDL.64 R110, [R1+0x218] ;  /* 0x00021800016e7983 */ /* 0x000ea60000100a00 */
[----:B---3--:R-:W-:Y:S08]  /*8390*/  HMMA.16816.F32.BF16 R36, R24, R38, R104 ;  /* 0x000000261824723c */ /* 0x008ff00000041868 */
[C---:B------:R-:W-:Y:S08]  /*83a0*/  HMMA.16816.F32.BF16 R48, R40.reuse, R34, R48 ;  /* 0x000000222830723c */ /* 0x040ff00000041830 */
[----:B------:R-:W-:Y:S01]  /*83b0*/  HMMA.16816.F32.BF16 R44, R40, R30, R44 ;  /* 0x0000001e282c723c */ /* 0x000fe2000004182c */
[----:B------:R-:W-:Y:S01]  /*83c0*/  FMUL R22, R54, c[0x0][0x188] ;  /* 0x0000620036167a20 */ /* 0x000fe20000400000 */
[----:B------:R-:W3:Y:S01]  /*83d0*/  LDL.64 R106, [R1+0x248] ;  /* 0x00024800016a7983 */ /* 0x000ee20000100a00 */
[----:B------:R-:W-:-:S02]  /*83e0*/  FMUL R23, R55, c[0x0][0x188] ;  /* 0x0000620037177a20 */ /* 0x000fc40000400000 */
[----:B------:R-:W-:Y:S01]  /*83f0*/  FMUL R16, R52, c[0x0][0x188] ;  /* 0x0000620034107a20 */ /* 0x000fe20000400000 */
[----:B------:R-:W2:Y:S02]  /*8400*/  LDL.64 R104, [R1+0x230] ;  /* 0x0002300001687983 */ /* 0x000ea40000100a00 */
[C---:B------:R-:W-:Y:S08]  /*8410*/  HMMA.16816.F32.BF16 R32, R24.reuse, R34, R96 ;  /* 0x000000221820723c */ /* 0x040ff00000041860 */
[----:B------:R-:W-:Y:S01]  /*8420*/  HMMA.16816.F32.BF16 R28, R24, R30, R92 ;  /* 0x0000001e181c723c */ /* 0x000fe2000004185c */
[----:B------:R-:W-:Y:S01]  /*8430*/  FMUL R17, R53, c[0x0][0x188] ;  /* 0x0000620035117a20 */ /* 0x000fe20000400000 */
[----:B------:R-:W-:Y:S01]  /*8440*/  FMNMX R22, R22, R23, !PT ;  /* 0x0000001716167209 */ /* 0x000fe20007800000 */
[----:B------:R-:W-:Y:S01]  /*8450*/  FMUL R23, R48, c[0x0][0x188] ;  /* 0x0000620030177a20 */ /* 0x000fe20000400000 */
[----:B------:R-:W2:Y:S04]  /*8460*/  LDL.64 R98, [R1+0x2a8] ;  /* 0x0002a80001627983 */ /* 0x000ea80000100a00 */
[-C--:B------:R-:W-:Y:S01]  /*8470*/  HMMA.16816.F32.BF16 R40, R40, R18.reuse, R100 ;  /* 0x000000122828723c */ /* 0x080fe20000041864 */
[----:B------:R-:W-:Y:S01]  /*8480*/  FMUL R92, R36, c[0x0][0x188] ;  /* 0x00006200245c7a20 */ /* 0x000fe20000400000 */
[----:B------:R-:W-:Y:S01]  /*8490*/  FMNMX R16, R16, R17, !PT ;  /* 0x0000001110107209 */ /* 0x000fe20007800000 */
[----:B------:R-:W-:Y:S01]  /*84a0*/  FMUL R93, R37, c[0x0][0x188] ;  /* 0x00006200255d7a20 */ /* 0x000fe20000400000 */
[----:B------:R-:W2:Y:S04]  /*84b0*/  LDL.64 R100, [R1+0x2e8] ;  /* 0x0002e80001647983 */ /* 0x000ea80000100a00 */
[----:B------:R-:W-:Y:S01]  /*84c0*/  HMMA.16816.F32.BF16 R24, R24, R18, R88 ;  /* 0x000000121818723c */ /* 0x000fe20000041858 */
[----:B------:R-:W-:Y:S01]  /*84d0*/  FMUL R17, R34, c[0x0][0x188] ;  /* 0x0000620022117a20 */ /* 0x000fe20000400000 */
[----:B------:R-:W2:Y:S04]  /*84e0*/  LDL.64 R94, [R1+0x2d8] ;  /* 0x0002d800015e7983 */ /* 0x000ea80000100a00 */
[----:B------:R-:W2:Y:S01]  /*84f0*/  LDL.64 R96, [R1+0x298] ;  /* 0x0002980001607983 */ /* 0x000ea20000100a00 */
[----:B------:R-:W-:-:S02]  /*8500*/  FMUL R88, R38, c[0x0][0x188] ;  /* 0x0000620026587a20 */ /* 0x000fc40000400000 */
[----:B------:R-:W-:Y:S01]  /*8510*/  FMUL R89, R39, c[0x0][0x188] ;  /* 0x0000620027597a20 */ /* 0x000fe20000400000 */
[----:B------:R-:W2:Y:S01]  /*8520*/  LDL.64 R102, [R1+0x288] ;  /* 0x0002880001667983 */ /* 0x000ea20000100a00 */
[----:B------:R-:W-:Y:S01]  /*8530*/  FMUL R19, R50, c[0x0][0x188] ;  /* 0x0000620032137a20 */ /* 0x000fe20000400000 */
[----:B------:R-:W-:Y:S01]  /*8540*/  FMNMX R92, R92, R93, !PT ;  /* 0x0000005d5c5c7209 */ /* 0x000fe20007800000 */
        /* <DEDUP_REMOVED lines=42> */
[----:B------:R-:W2:Y:S01]  /*87f0*/  LDL.64 R92, [R1+0x358] ;  /* 0x00035800015c7983 */ /* 0x000ea20000100a00 */
[----:B------:R-:W-:-:S02]  /*8800*/  FMNMX R16, R89, R16, !PT ;  /* 0x0000001059107209 */ /* 0x000fc40007800000 */
[----:B------:R-:W-:Y:S01]  /*8810*/  FMNMX R19, R88, R19, !PT ;  /* 0x0000001358137209 */ /* 0x000fe20007800000 */
[----:B------:R-:W2:Y:S01]  /*8820*/  LDL.64 R90, [R1+0x340] ;  /* 0x00034000015a7983 */ /* 0x000ea20000100a00 */
[----:B------:R-:W-:Y:S02]  /*8830*/  FMNMX R18, R23, R18, !PT ;  /* 0x0000001217127209 */ /* 0x000fe40007800000 */
[----:B------:R-:W-:Y:S01]  /*8840*/  FMNMX R22, R22, R17, !PT ;  /* 0x0000001116167209 */ /* 0x000fe20007800000 */
[----:B------:R-:W0:Y:S04]  /*8850*/  SHFL.BFLY PT, R88, R16, 0x2, 0x1f ;  /* 0x0c401f0010587f89 */ /* 0x000e2800000e0000 */
[----:B------:R-:W1:Y:S04]  /*8860*/  SHFL.BFLY PT, R89, R19, 0x2, 0x1f ;  /* 0x0c401f0013597f89 */ /* 0x000e6800000e0000 */
[----:B------:R-:W4:Y:S04]  /*8870*/  SHFL.BFLY PT, R23, R18, 0x2, 0x1f ;  /* 0x0c401f0012177f89 */ /* 0x000f2800000e0000 */
[----:B------:R-:W4:Y:S01]  /*8880*/  SHFL.BFLY PT, R17, R22, 0x2, 0x1f ;  /* 0x0c401f0016117f89 */ /* 0x000f2200000e0000 */
[----:B0-----:R-:W-:-:S02]  /*8890*/  FMNMX R88, R16, R88, !PT ;  /* 0x0000005810587209 */ /* 0x001fc40007800000 */
[----:B-1----:R-:W-:Y:S02]  /*88a0*/  FMNMX R89, R19, R89, !PT ;  /* 0x0000005913597209 */ /* 0x002fe40007800000 */
[----:B----4-:R-:W-:Y:S02]  /*88b0*/  FMNMX R23, R18, R23, !PT ;  /* 0x0000001712177209 */ /* 0x010fe40007800000 */
[----:B------:R-:W-:Y:S01]  /*88c0*/  FMNMX R17, R22, R17, !PT ;  /* 0x0000001116117209 */ /* 0x000fe20007800000 */
[----:B------:R-:W0:Y:S04]  /*88d0*/  SHFL.BFLY PT, R16, R88, 0x1, 0x1f ;  /* 0x0c201f0058107f89 */ /* 0x000e2800000e0000 */
[----:B------:R-:W1:Y:S04]  /*88e0*/  SHFL.BFLY PT, R18, R89, 0x1, 0x1f ;  /* 0x0c201f0059127f89 */ /* 0x000e6800000e0000 */
[----:B------:R-:W4:Y:S04]  /*88f0*/  SHFL.BFLY PT, R19, R23, 0x1, 0x1f ;  /* 0x0c201f0017137f89 */ /* 0x000f2800000e0000 */
[----:B------:R-:W4:Y:S01]  /*8900*/  SHFL.BFLY PT, R22, R17, 0x1, 0x1f ;  /* 0x0c201f0011167f89 */ /* 0x000f2200000e0000 */
[----:B0-----:R-:W-:-:S03]  /*8910*/  FMNMX R16, R88, R16, !PT ;  /* 0x0000001058107209 */ /* 0x001fc60007800000 */
[----:B------:R-:W-:Y:S01]  /*8920*/  BAR.SYNC.DEFER_BLOCKING 0x0 ;  /* 0x0000000000007b1d */ /* 0x000fe20000010000 */
[----:B-1----:R-:W-:-:S05]  /*8930*/  FMNMX R18, R89, R18, !PT ;  /* 0x0000001259127209 */ /* 0x002fca0007800000 */
[----:B------:R-:W2:Y:S01]  /*8940*/  LDL.64 R88, [R1+0x370] ;  /* 0x0003700001587983 */ /* 0x000ea20000100a00 */
[----:B----4-:R-:W-:Y:S02]  /*8950*/  FMNMX R19, R23, R19, !PT ;  /* 0x0000001317137209 */ /* 0x010fe40007800000 */
[----:B------:R-:W-:Y:S01]  /*8960*/  FMNMX R22, R17, R22, !PT ;  /* 0x0000001611167209 */ /* 0x000fe20007800000 */
[----:B------:R-:W-:Y:S04]  /*8970*/  @!P0 STS [R12], R16 ;  /* 0x000000100c008388 */ /* 0x000fe80000000800 */
[----:B------:R-:W-:Y:S04]  /*8980*/  @!P0 STS [R12+0x80], R18 ;  /* 0x000080120c008388 */ /* 0x000fe80000000800 */
[----:B------:R-:W-:Y:S04]  /*8990*/  @!P0 STS [R12+0x100], R19 ;  /* 0x000100130c008388 */ /* 0x000fe80000000800 */
[----:B------:R-:W-:Y:S04]  /*89a0*/  @!P0 STS [R12+0x180], R22 ;  /* 0x000180160c008388 */ /* 0x000fe80000000800 */
[----:B------:R-:W-:Y:S06]  /*89b0*/  BAR.SYNC.DEFER_BLOCKING 0x0 ;  /* 0x0000000000007b1d */ /* 0x000fec0000010000 */
[----:B------:R-:W0:Y:S04]  /*89c0*/  LDS R16, [R116.X4] ;  /* 0x0000000074107984 */ /* 0x000e280000004800 */
[----:B0-----:R-:W0:Y:S02]  /*89d0*/  SHFL.BFLY PT, R17, R16, 0x2, 0x1f ;  /* 0x0c401f0010117f89 */ /* 0x001e2400000e0000 */
[----:B0-----:R-:W-:-:S05]  /*89e0*/  FMNMX R17, R16, R17, !PT ;  /* 0x0000001110117209 */ /* 0x001fca0007800000 */
[----:B------:R-:W0:Y:S02]  /*89f0*/  SHFL.BFLY PT, R16, R17, 0x1, 0x1f ;  /* 0x0c201f0011107f89 */ /* 0x000e2400000e0000 */
[----:B0-----:R-:W-:-:S05]  /*8a00*/  FMNMX R16, R17, R16, !PT ;  /* 0x0000001011107209 */ /* 0x001fca0007800000 */
[----:B------:R-:W-:Y:S04]  /*8a10*/  @!P0 STS [R116.X4], R16 ;  /* 0x0000001074008388 */ /* 0x000fe80000004800 */
[----:B------:R-:W-:Y:S06]  /*8a20*/  BAR.SYNC.DEFER_BLOCKING 0x0 ;  /* 0x0000000000007b1d */ /* 0x000fec0000010000 */
[----:B------:R-:W0:Y:S04]  /*8a30*/  LDS R19, [R117.X4] ;  /* 0x0000000075137984 */ /* 0x000e280000004800 */
[----:B------:R-:W1:Y:S04]  /*8a40*/  LDS R18, [R117.X4+0x80] ;  /* 0x0000800075127984 */ /* 0x000e680000004800 */
[----:B------:R-:W4:Y:S04]  /*8a50*/  LDS R16, [R117.X4+0x180] ;  /* 0x0001800075107984 */ /* 0x000f280000004800 */
[----:B------:R-:W1:Y:S01]  /*8a60*/  LDS R17, [R117.X4+0x100] ;  /* 0x0001000075117984 */ /* 0x000e620000004800 */
[----:B0-----:R-:W-:-:S05]  /*8a70*/  FMNMX R19, R19, R7, !PT ;  /* 0x0000000713137209 */ /* 0x001fca0007800000 */
[--C-:B------:R-:W-:Y:S02]  /*8a80*/  FFMA R48, R48, c[0x0][0x188], -R19.reuse ;  /* 0x0000620030307a23 */ /* 0x100fe40000000813 */
[--C-:B------:R-:W-:Y:S02]  /*8a90*/  FFMA R49, R49, c[0x0][0x188], -R19.reuse ;  /* 0x0000620031317a23 */ /* 0x100fe40000000813 */
[----:B------:R-:W-:Y:S02]  /*8aa0*/  FMUL R48, R48, 1.4426950216293334961 ;  /* 0x3fb8aa3b30307820 */ /* 0x000fe40000400000 */
[----:B------:R-:W-:Y:S02]  /*8ab0*/  FMUL R49, R49, 1.4426950216293334961 ;  /* 0x3fb8aa3b31317820 */ /* 0x000fe40000400000 */
[----:B------:R-:W-:Y:S08]  /*8ac0*/  MUFU.EX2 R219, R48 ;  /* 0x0000003000db7308 */ /* 0x000ff00000000800 */
[----:B------:R0:W-:Y:S02]  /*8ad0*/  MUFU.EX2 R217, R49 ;  /* 0x0000003100d97308 */ /* 0x0001e40000000800 */
[----:B0-----:R-:W2:Y:S01]  /*8ae0*/  LDL.64 R48, [R1+0x360] ;  /* 0x0003600001307983 */ /* 0x001ea20000100a00 */
[----:B-1----:R-:W-:Y:S01]  /*8af0*/  FMNMX R18, R18, R4, !PT ;  /* 0x0000000412127209 */ /* 0x002fe20007800000 */
[----:B------:R-:W-:-:S04]  /*8b00*/  FFMA R41, R41, c[0x0][0x188], -R19 ;  /* 0x0000620029297a23 */ /* 0x000fc80000000813 */
[--C-:B------:R-:W-:Y:S02]  /*8b10*/  FFMA R54, R54, c[0x0][0x188], -R18.reuse ;  /* 0x0000620036367a23 */ /* 0x100fe40000000812 */
[--C-:B------:R-:W-:Y:S02]  /*8b20*/  FFMA R55, R55, c[0x0][0x188], -R18.reuse ;  /* 0x0000620037377a23 */ /* 0x100fe40000000812 */
[----:B------:R-:W-:Y:S02]  /*8b30*/  FMUL R54, R54, 1.4426950216293334961 ;  /* 0x3fb8aa3b36367820 */ /* 0x000fe40000400000 */
[----:B------:R-:W-:Y:S02]  /*8b40*/  FMUL R55, R55, 1.4426950216293334961 ;  /* 0x3fb8aa3b37377820 */ /* 0x000fe40000400000 */
[--C-:B------:R-:W-:Y:S02]  /*8b50*/  FFMA R46, R46, c[0x0][0x188], -R18.reuse ;  /* 0x000062002e2e7a23 */ /* 0x100fe40000000812 */
[----:B------:R-:W-:Y:S01]  /*8b60*/  FFMA R47, R47, c[0x0][0x188], -R18 ;  /* 0x000062002f2f7a23 */ /* 0x000fe20000000812 */
[----:B------:R-:W-:Y:S01]  /*8b70*/  MUFU.EX2 R223, R54 ;  /* 0x0000003600df7308 */ /* 0x000fe20000000800 */
[----:B------:R-:W-:-:S02]  /*8b80*/  FMUL R41, R41, 1.4426950216293334961 ;  /* 0x3fb8aa3b29297820 */ /* 0x000fc40000400000 */
[----:B------:R-:W-:Y:S02]  /*8b90*/  FMUL R46, R46, 1.4426950216293334961 ;  /* 0x3fb8aa3b2e2e7820 */ /* 0x000fe40000400000 */
[----:B------:R-:W-:-:S03]  /*8ba0*/  FMUL R47, R47, 1.4426950216293334961 ;  /* 0x3fb8aa3b2f2f7820 */ /* 0x000fc60000400000 */
[----:B------:R0:W-:Y:S01]  /*8bb0*/  MUFU.EX2 R221, R55 ;  /* 0x0000003700dd7308 */ /* 0x0001e20000000800 */
[----:B------:R-:W-:Y:S01]  /*8bc0*/  FFMA R203, R40, c[0x0][0x188], -R19 ;  /* 0x0000620028cb7a23 */ /* 0x000fe20000000813 */
[----:B0-----:R-:W3:Y:S06]  /*8bd0*/  LDL.64 R54, [R1+0x350] ;  /* 0x0003500001367983 */ /* 0x001eec0000100a00 */
[----:B------:R0:W-:Y:S08]  /*8be0*/  MUFU.EX2 R201, R41 ;  /* 0x0000002900c97308 */ /* 0x0001f00000000800 */
[----:B------:R-:W-:Y:S01]  /*8bf0*/  MUFU.EX2 R207, R46 ;  /* 0x0000002e00cf7308 */ /* 0x000fe20000000800 */
[----:B0-----:R-:W3:Y:S07]  /*8c00*/  LDL.64 R40, [R1+0x368] ;  /* 0x0003680001287983 */ /* 0x001eee0000100a00 */
[----:B------:R0:W-:Y:S02]  /*8c10*/  MUFU.EX2 R205, R47 ;  /* 0x0000002f00cd7308 */ /* 0x0001e40000000800 */
[----:B0-----:R-:W3:Y:S01]  /*8c20*/  LDL.64 R46, [R1+0x348] ;  /* 0x00034800012e7983 */ /* 0x001ee20000100a00 */
[----:B----4-:R-:W-:-:S05]  /*8c30*/  FMNMX R16, R16, R2, !PT ;  /* 0x0000000210107209 */ /* 0x010fca0007800000 */
[--C-:B------:R-:W-:Y:S02]  /*8c40*/  FFMA R30, R30, c[0x0][0x188], -R16.reuse ;  /* 0x000062001e1e7a23 */ /* 0x100fe40000000810 */
[----:B------:R-:W-:Y:S02]  /*8c50*/  FFMA R31, R31, c[0x0][0x188], -R16 ;  /* 0x000062001f1f7a23 */ /* 0x000fe40000000810 */
[----:B------:R-:W-:Y:S02]  /*8c60*/  FMUL R30, R30, 1.4426950216293334961 ;  /* 0x3fb8aa3b1e1e7820 */ /* 0x000fe40000400000 */
[----:B------:R-:W-:Y:S02]  /*8c70*/  FMUL R31, R31, 1.4426950216293334961 ;  /* 0x3fb8aa3b1f1f7820 */ /* 0x000fe40000400000 */
[----:B------:R-:W-:Y:S01]  /*8c80*/  MUFU.EX2 R175, R30 ;  /* 0x0000001e00af7308 */ /* 0x000fe20000000800 */
[----:B------:R-:W-:-:S07]  /*8c90*/  FMNMX R17, R17, R3, !PT ;  /* 0x0000000311117209 */ /* 0x000fce0007800000 */
[----:B------:R-:W-:Y:S01]  /*8ca0*/  MUFU.EX2 R173, R31 ;  /* 0x0000001f00ad7308 */ /* 0x000fe20000000800 */
[--C-:B------:R-:W-:Y:S02]  /*8cb0*/  FFMA R227, R52, c[0x0][0x188], -R19.reuse ;  /* 0x0000620034e37a23 */ /* 0x100fe40000000813 */
[----:B------:R-:W-:Y:S02]  /*8cc0*/  FFMA R53, R53, c[0x0][0x188], -R19 ;  /* 0x0000620035357a23 */ /* 0x000fe40000000813 */
[--C-:B------:R-:W-:Y:S02]  /*8cd0*/  FFMA R36, R36, c[0x0][0x188], -R17.reuse ;  /* 0x0000620024247a23 */ /* 0x100fe40000000811 */
[----:B------:R-:W-:Y:S02]  /*8ce0*/  FFMA R37, R37, c[0x0][0x188], -R17 ;  /* 0x0000620025257a23 */ /* 0x000fe40000000811 */
[--C-:B------:R-:W-:Y:S02]  /*8cf0*/  FFMA R38, R38, c[0x0][0x188], -R16.reuse ;  /* 0x0000620026267a23 */ /* 0x100fe40000000810 */
[----:B------:R-:W-:-:S02]  /*8d00*/  FFMA R39, R39, c[0x0][0x188], -R16 ;  /* 0x0000620027277a23 */ /* 0x000fc40000000810 */
[----:B------:R-:W-:Y:S02]  /*8d10*/  FMUL R227, R227, 1.4426950216293334961 ;  /* 0x3fb8aa3be3e37820 */ /* 0x000fe40000400000 */
[----:B------:R-:W-:Y:S02]  /*8d20*/  FMUL R53, R53, 1.4426950216293334961 ;  /* 0x3fb8aa3b35357820 */ /* 0x000fe40000400000 */
[----:B------:R-:W-:Y:S02]  /*8d30*/  FFMA R50, R50, c[0x0][0x188], -R18 ;  /* 0x0000620032327a23 */ /* 0x000fe40000000812 */
[----:B------:R-:W-:Y:S02]  /*8d40*/  FMUL R36, R36, 1.4426950216293334961 ;  /* 0x3fb8aa3b24247820 */ /* 0x000fe40000400000 */
[----:B------:R-:W-:Y:S02]  /*8d50*/  FMUL R37, R37, 1.4426950216293334961 ;  /* 0x3fb8aa3b25257820 */ /* 0x000fe40000400000 */
[----:B------:R-:W-:-:S02]  /*8d60*/  FFMA R32, R32, c[0x0][0x188], -R17 ;  /* 0x0000620020207a23 */ /* 0x000fc40000000811 */
[----:B------:R-:W-:Y:S02]  /*8d70*/  FMUL R38, R38, 1.4426950216293334961 ;  /* 0x3fb8aa3b26267820 */ /* 0x000fe40000400000 */
[----:B------:R-:W-:Y:S02]  /*8d80*/  FMUL R39, R39, 1.4426950216293334961 ;  /* 0x3fb8aa3b27277820 */ /* 0x000fe40000400000 */
[----:B------:R-:W-:Y:S01]  /*8d90*/  FFMA R34, R34, c[0x0][0x188], -R16 ;  /* 0x0000620022227a23 */ /* 0x000fe20000000810 */
[----:B------:R-:W-:Y:S01]  /*8da0*/  MUFU.EX2 R227, R227 ;  /* 0x000000e300e37308 */ /* 0x000fe20000000800 */
[----:B------:R-:W-:Y:S02]  /*8db0*/  FMUL R50, R50, 1.4426950216293334961 ;  /* 0x3fb8aa3b32327820 */ /* 0x000fe40000400000 */
[----:B------:R-:W-:Y:S02]  /*8dc0*/  FFMA R51, R51, c[0x0][0x188], -R18 ;  /* 0x0000620033337a23 */ /* 0x000fe40000000812 */
[----:B------:R-:W-:-:S02]  /*8dd0*/  FMUL R32, R32, 1.4426950216293334961 ;  /* 0x3fb8aa3b20207820 */ /* 0x000fc40000400000 */
[----:B------:R-:W-:Y:S01]  /*8de0*/  FFMA R33, R33, c[0x0][0x188], -R17 ;  /* 0x0000620021217a23 */ /* 0x000fe20000000811 */
[----:B------:R0:W-:Y:S01]  /*8df0*/  MUFU.EX2 R225, R53 ;  /* 0x0000003500e17308 */ /* 0x0001e20000000800 */
[----:B------:R-:W-:Y:S02]  /*8e00*/  FMUL R34, R34, 1.4426950216293334961 ;  /* 0x3fb8aa3b22227820 */ /* 0x000fe40000400000 */
[----:B------:R-:W-:-:S05]  /*8e10*/  FFMA R35, R35, c[0x0][0x188], -R16 ;  /* 0x0000620023237a23 */ /* 0x000fca0000000810 */
[----:B------:R-:W-:Y:S01]  /*8e20*/  MUFU.EX2 R195, R36 ;  /* 0x0000002400c37308 */ /* 0x000fe20000000800 */
[----:B------:R-:W-:Y:S01]  /*8e30*/  FFMA R44, R44, c[0x0][0x188], -R19 ;  /* 0x000062002c2c7a23 */ /* 0x000fe20000000813 */
[----:B0-----:R-:W4:Y:S01]  /*8e40*/  LDL.64 R52, [R1+0x330] ;  /* 0x0003300001347983 */ /* 0x001f220000100a00 */
[----:B------:R-:W-:-:S05]  /*8e50*/  FMUL R51, R51, 1.4426950216293334961 ;  /* 0x3fb8aa3b33337820 */ /* 0x000fca0000400000 */
[----:B------:R-:W-:Y:S01]  /*8e60*/  MUFU.EX2 R193, R37 ;  /* 0x0000002500c17308 */ /* 0x000fe20000000800 */
[----:B------:R-:W-:Y:S02]  /*8e70*/  FMUL R33, R33, 1.4426950216293334961 ;  /* 0x3fb8aa3b21217820 */ /* 0x000fe40000400000 */
[----:B------:R-:W-:-:S05]  /*8e80*/  FFMA R28, R28, c[0x0][0x188], -R17 ;  /* 0x000062001c1c7a23 */ /* 0x000fca0000000811 */
[----:B------:R-:W-:Y:S01]  /*8e90*/  MUFU.EX2 R191, R38 ;  /* 0x0000002600bf7308 */ /* 0x000fe20000000800 */
[----:B------:R-:W-:-:S07]  /*8ea0*/  FMUL R35, R35, 1.4426950216293334961 ;  /* 0x3fb8aa3b23237820 */ /* 0x000fce0000400000 */
[----:B------:R0:W1:Y:S01]  /*8eb0*/  MUFU.EX2 R189, R39 ;  /* 0x0000002700bd7308 */ /* 0x0000620000000800 */
[----:B------:R-:W-:Y:S02]  /*8ec0*/  FFMA R24, R24, c[0x0][0x188], -R17 ;  /* 0x0000620018187a23 */ /* 0x000fe40000000811 */
[--C-:B------:R-:W-:Y:S02]  /*8ed0*/  FFMA R26, R26, c[0x0][0x188], -R16.reuse ;  /* 0x000062001a1a7a23 */ /* 0x100fe40000000810 */
[----:B------:R-:W-:-:S03]  /*8ee0*/  FFMA R27, R27, c[0x0][0x188], -R16 ;  /* 0x000062001b1b7a23 */ /* 0x000fc60000000810 */
[----:B------:R-:W-:Y:S01]  /*8ef0*/  MUFU.EX2 R215, R50 ;  /* 0x0000003200d77308 */ /* 0x000fe20000000800 */
[----:B------:R-:W-:Y:S01]  /*8f00*/  FMUL R44, R44, 1.4426950216293334961 ;  /* 0x3fb8aa3b2c2c7820 */ /* 0x000fe20000400000 */
[----:B0-----:R-:W3:Y:S01]  /*8f10*/  LDL.64 R38, [R1+0x300] ;  /* 0x0003000001267983 */ /* 0x001ee20000100a00 */
[----:B------:R-:W-:-:S05]  /*8f20*/  FFMA R45, R45, c[0x0][0x188], -R19 ;  /* 0x000062002d2d7a23 */ /* 0x000fca0000000813 */
[----:B------:R-:W-:Y:S01]  /*8f30*/  MUFU.EX2 R187, R32 ;  /* 0x0000002000bb7308 */ /* 0x000fe20000000800 */
[----:B------:R-:W-:Y:S02]  /*8f40*/  FMUL R28, R28, 1.4426950216293334961 ;  /* 0x3fb8aa3b1c1c7820 */ /* 0x000fe40000400000 */
[----:B------:R-:W-:-:S05]  /*8f50*/  FFMA R29, R29, c[0x0][0x188], -R17 ;  /* 0x000062001d1d7a23 */ /* 0x000fca0000000811 */
[----:B------:R-:W0:Y:S01]  /*8f60*/  MUFU.EX2 R183, R34 ;  /* 0x0000002200b77308 */ /* 0x000e220000000800 */
[----:B------:R-:W-:Y:S02]  /*8f70*/  FMUL R24, R24, 1.4426950216293334961 ;  /* 0x3fb8aa3b18187820 */ /* 0x000fe40000400000 */
[----:B------:R-:W-:Y:S02]  /*8f80*/  FMUL R26, R26, 1.4426950216293334961 ;  /* 0x3fb8aa3b1a1a7820 */ /* 0x000fe40000400000 */
[----:B------:R-:W-:-:S03]  /*8f90*/  FMUL R27, R27, 1.4426950216293334961 ;  /* 0x3fb8aa3b1b1b7820 */ /* 0x000fc60000400000 */
[----:B------:R0:W1:Y:S01]  /*8fa0*/  MUFU.EX2 R213, R51 ;  /* 0x0000003300d57308 */ /* 0x0000620000000800 */
[----:B------:R-:W-:Y:S02]  /*8fb0*/  FMUL R45, R45, 1.4426950216293334961 ;  /* 0x3fb8aa3b2d2d7820 */ /* 0x000fe40000400000 */
[----:B------:R-:W-:-:S05]  /*8fc0*/  FFMA R42, R42, c[0x0][0x188], -R18 ;  /* 0x000062002a2a7a23 */ /* 0x000fca0000000812 */
[----:B------:R-:W1:Y:S01]  /*8fd0*/  MUFU.EX2 R185, R33 ;  /* 0x0000002100b97308 */ /* 0x000e620000000800 */
[----:B------:R-:W-:Y:S01]  /*8fe0*/  FMUL R29, R29, 1.4426950216293334961 ;  /* 0x3fb8aa3b1d1d7820 */ /* 0x000fe20000400000 */
[----:B0-----:R-:W3:Y:S06]  /*8ff0*/  LDL.64 R50, [R1+0x328] ;  /* 0x0003280001327983 */ /* 0x001eec0000100a00 */
[----:B------:R-:W0:Y:S01]  /*9000*/  MUFU.EX2 R181, R35 ;  /* 0x0000002300b57308 */ /* 0x000e220000000800 */
[----:B------:R-:W-:Y:S02]  /*9010*/  FMUL R203, R203, 1.4426950216293334961 ;  /* 0x3fb8aa3bcbcb7820 */ /* 0x000fe40000400000 */
[----:B------:R-:W-:-:S05]  /*9020*/  FFMA R43, R43, c[0x0][0x188], -R18 ;  /* 0x000062002b2b7a23 */ /* 0x000fca0000000812 */
[----:B------:R-:W0:Y:S01]  /*9030*/  MUFU.EX2 R211, R44 ;  /* 0x0000002c00d37308 */ /* 0x000e220000000800 */
[----:B------:R-:W-:Y:S02]  /*9040*/  FMUL R42, R42, 1.4426950216293334961 ;  /* 0x3fb8aa3b2a2a7820 */ /* 0x000fe40000400000 */
[----:B------:R-:W-:-:S05]  /*9050*/  FFMA R25, R25, c[0x0][0x188], -R17 ;  /* 0x0000620019197a23 */ /* 0x000fca0000000811 */
[----:B------:R-:W0:Y:S01]  /*9060*/  MUFU.EX2 R179, R28 ;  /* 0x0000001c00b37308 */ /* 0x000e220000000800 */
[----:B-1----:R-:W-:Y:S02]  /*9070*/  FADD R23, R191, R189 ;  /* 0x000000bdbf177221 */ /* 0x002fe40000000000 */
[----:B------:R-:W-:-:S05]  /*9080*/  FMUL R43, R43, 1.4426950216293334961 ;  /* 0x3fb8aa3b2b2b7820 */ /* 0x000fca0000400000 */
[----:B------:R1:W-:Y:S01]  /*9090*/  MUFU.EX2 R171, R24 ;  /* 0x0000001800ab7308 */ /* 0x0003e20000000800 */
[----:B------:R-:W-:Y:S02]  /*90a0*/  FMUL R25, R25, 1.4426950216293334961 ;  /* 0x3fb8aa3b19197820 */ /* 0x000fe40000400000 */
[----:B------:R-:W-:-:S05]  /*90b0*/  FADD R23, R183, R23 ;  /* 0x00000017b7177221 */ /* 0x000fca0000000000 */
[----:B------:R0:W-:Y:S01]  /*90c0*/  MUFU.EX2 R167, R26 ;  /* 0x0000001a00a77308 */ /* 0x0001e20000000800 */
[----:B-1----:R-:W-:-:S07]  /*90d0*/  FADD R24, R195, R193 ;  /* 0x000000c1c3187221 */ /* 0x002fce0000000000 */
[----:B------:R1:W-:Y:S01]  /*90e0*/  MUFU.EX2 R163, R27 ;  /* 0x0000001b00a37308 */ /* 0x0003e20000000800 */
[----:B0-----:R-:W-:Y:S02]  /*90f0*/  FADD R26, R227, R225 ;  /* 0x000000e1e31a7221 */ /* 0x001fe40000000000 */
[----:B------:R-:W-:-:S05]  /*9100*/  FADD R24, R187, R24 ;  /* 0x00000018bb187221 */ /* 0x000fca0000000000 */
[----:B------:R0:W2:Y:S01]  /*9110*/  MUFU.EX2 R209, R45 ;  /* 0x0000002d00d17308 */ /* 0x0000a20000000800 */
[----:B-1----:R-:W-:Y:S02]  /*9120*/  FADD R27, R223, R221 ;  /* 0x000000dddf1b7221 */ /* 0x002fe40000000000 */
[----:B------:R-:W-:-:S05]  /*9130*/  FADD R26, R219, R26 ;  /* 0x0000001adb1a7221 */ /* 0x000fca0000000000 */
[----:B------:R-:W1:Y:S01]  /*9140*/  MUFU.EX2 R177, R29 ;  /* 0x0000001d00b17308 */ /* 0x000e620000000800 */
[----:B------:R-:W-:Y:S01]  /*9150*/  FADD R27, R215, R27 ;  /* 0x0000001bd71b7221 */ /* 0x000fe20000000000 */
[----:B0-----:R-:W3:Y:S01]  /*9160*/  LDL.64 R44, [R1+0x338] ;  /* 0x00033800012c7983 */ /* 0x001ee20000100a00 */
[----:B--2---:R-:W-:-:S03]  /*9170*/  IMAD.WIDE R30, R5, 0x2, R48 ;  /* 0x00000002051e7825 */ /* 0x004fc600078e0230 */
[----:B------:R-:W2:Y:S02]  /*9180*/  LDL.64 R48, [R1+0x308] ;  /* 0x0003080001307983 */ /* 0x000ea40000100a00 */
[----:B------:R-:W0:Y:S01]  /*9190*/  MUFU.EX2 R203, R203 ;  /* 0x000000cb00cb7308 */ /* 0x000e220000000800 */
[----:B------:R-:W-:Y:S02]  /*91a0*/  FADD R26, R217, R26 ;  /* 0x0000001ad91a7221 */ /* 0x000fe40000000000 */
[----:B------:R-:W-:-:S05]  /*91b0*/  FADD R27, R213, R27 ;  /* 0x0000001bd51b7221 */ /* 0x000fca0000000000 */
[----:B------:R-:W0:Y:S01]  /*91c0*/  MUFU.EX2 R199, R42 ;  /* 0x0000002a00c77308 */ /* 0x000e220000000800 */
[----:B------:R-:W-:Y:S02]  /*91d0*/  FADD R24, R185, R24 ;  /* 0x00000018b9187221 */ /* 0x000fe40000000000 */
[----:B------:R-:W-:-:S05]  /*91e0*/  FADD R23, R181, R23 ;  /* 0x00000017b5177221 */ /* 0x000fca0000000000 */
[----:B------:R0:W1:Y:S01]  /*91f0*/  MUFU.EX2 R197, R43 ;  /* 0x0000002b00c57308 */ /* 0x0000620000000800 */
[----:B------:R-:W-:Y:S02]  /*9200*/  FADD R26, R211, R26 ;  /* 0x0000001ad31a7221 */ /* 0x000fe40000000000 */
[----:B------:R-:W-:-:S05]  /*9210*/  FADD R27, R207, R27 ;  /* 0x0000001bcf1b7221 */ /* 0x000fca0000000000 */
[----:B------:R-:W1:Y:S01]  /*9220*/  MUFU.EX2 R169, R25 ;  /* 0x0000001900a97308 */ /* 0x000e620000000800 */
[----:B------:R-:W-:Y:S01]  /*9230*/  FADD R24, R179, R24 ;  /* 0x00000018b3187221 */ /* 0x000fe20000000000 */
[----:B0-----:R-:W2:Y:S01]  /*9240*/  LDL.64 R42, [R1+0x320] ;  /* 0x00032000012a7983 */ /* 0x001ea20000100a00 */
[----:B------:R-:W-:Y:S02]  /*9250*/  FADD R23, R175, R23 ;  /* 0x00000017af177221 */ /* 0x000fe40000000000 */
[----:B------:R-:W-:Y:S02]  /*9260*/  FADD R26, R209, R26 ;  /* 0x0000001ad11a7221 */ /* 0x000fe40000000000 */
[----:B------:R-:W-:Y:S02]  /*9270*/  FADD R27, R205, R27 ;  /* 0x0000001bcd1b7221 */ /* 0x000fe40000000000 */
[----:B-1----:R-:W-:Y:S02]  /*9280*/  FADD R24, R177, R24 ;  /* 0x00000018b1187221 */ /* 0x002fe40000000000 */
[----:B------:R-:W-:-:S02]  /*9290*/  FADD R23, R173, R23 ;  /* 0x00000017ad177221 */ /* 0x000fc40000000000 */
[----:B------:R-:W-:Y:S02]  /*92a0*/  FADD R26, R203, R26 ;  /* 0x0000001acb1a7221 */ /* 0x000fe40000000000 */
[----:B------:R-:W-:Y:S02]  /*92b0*/  FADD R27, R199, R27 ;  /* 0x0000001bc71b7221 */ /* 0x000fe40000000000 */
[----:B------:R-:W-:Y:S02]  /*92c0*/  FADD R24, R171, R24 ;  /* 0x00000018ab187221 */ /* 0x000fe40000000000 */
[----:B------:R-:W-:Y:S02]  /*92d0*/  FADD R23, R167, R23 ;  /* 0x00000017a7177221 */ /* 0x000fe40000000000 */
[----:B------:R-:W-:Y:S02]  /*92e0*/  FADD R26, R201, R26 ;  /* 0x0000001ac91a7221 */ /* 0x000fe40000000000 */
[----:B------:R-:W-:-:S02]  /*92f0*/  FADD R27, R197, R27 ;  /* 0x0000001bc51b7221 */ /* 0x000fc40000000000 */
[----:B------:R-:W-:Y:S02]  /*9300*/  FADD R24, R169, R24 ;  /* 0x00000018a9187221 */ /* 0x000fe40000000000 */
[----:B------:R-:W-:Y:S01]  /*9310*/  FADD R23, R163, R23 ;  /* 0x00000017a3177221 */ /* 0x000fe20000000000 */
[----:B------:R-:W0:Y:S04]  /*9320*/  SHFL.BFLY PT, R28, R26, 0x2, 0x1f ;  /* 0x0c401f001a1c7f89 */ /* 0x000e2800000e0000 */
[----:B------:R-:W1:Y:S04]  /*9330*/  SHFL.BFLY PT, R29, R27, 0x2, 0x1f ;  /* 0x0c401f001b1d7f89 */ /* 0x000e6800000e0000 */
[----:B------:R-:W1:Y:S04]  /*9340*/  SHFL.BFLY PT, R25, R24, 0x2, 0x1f ;  /* 0x0c401f0018197f89 */ /* 0x000e6800000e0000 */
[----:B------:R-:W1:Y:S01]  /*9350*/  SHFL.BFLY PT, R22, R23, 0x2, 0x1f ;  /* 0x0c401f0017167f89 */ /* 0x000e6200000e0000 */
[----:B0-----:R-:W-:-:S02]  /*9360*/  FADD R28, R26, R28 ;  /* 0x0000001c1a1c7221 */ /* 0x001fc40000000000 */
[----:B-1----:R-:W-:Y:S02]  /*9370*/  FADD R29, R27, R29 ;  /* 0x0000001d1b1d7221 */ /* 0x002fe40000000000 */
[----:B------:R-:W-:Y:S02]  /*9380*/  FADD R25, R24, R25 ;  /* 0x0000001918197221 */ /* 0x000fe40000000000 */
[----:B------:R-:W-:Y:S01]  /*9390*/  FADD R22, R23, R22 ;  /* 0x0000001617167221 */ /* 0x000fe20000000000 */
[----:B------:R-:W0:Y:S04]  /*93a0*/  SHFL.BFLY PT, R24, R29, 0x1, 0x1f ;  /* 0x0c201f001d187f89 */ /* 0x000e2800000e0000 */
[----:B------:R-:W1:Y:S04]  /*93b0*/  SHFL.BFLY PT, R23, R28, 0x1, 0x1f ;  /* 0x0c201f001c177f89 */ /* 0x000e6800000e0000 */
[----:B------:R-:W1:Y:S04]  /*93c0*/  SHFL.BFLY PT, R26, R25, 0x1, 0x1f ;  /* 0x0c201f00191a7f89 */ /* 0x000e6800000e0000 */
[----:B------:R-:W4:Y:S01]  /*93d0*/  SHFL.BFLY PT, R27, R22, 0x1, 0x1f ;  /* 0x0c201f00161b7f89 */ /* 0x000f2200000e0000 */
[----:B0-----:R-:W-:-:S03]  /*93e0*/  FADD R24, R29, R24 ;  /* 0x000000181d187221 */ /* 0x001fc60000000000 */
[----:B------:R-:W-:Y:S01]  /*93f0*/  BAR.SYNC.DEFER_BLOCKING 0x0 ;  /* 0x0000000000007b1d */ /* 0x000fe20000010000 */
[----:B-1----:R-:W-:Y:S02]  /*9400*/  FADD R23, R28, R23 ;  /* 0x000000171c177221 */ /* 0x002fe40000000000 */
[----:B------:R-:W-:Y:S02]  /*9410*/  FADD R26, R25, R26 ;  /* 0x0000001a191a7221 */ /* 0x000fe40000000000 */
[----:B----4-:R-:W-:Y:S01]  /*9420*/  FADD R27, R22, R27 ;  /* 0x0000001b161b7221 */ /* 0x010fe20000000000 */
[----:B------:R-:W-:Y:S04]  /*9430*/  @!P0 STS [R12], R23 ;  /* 0x000000170c008388 */ /* 0x000fe80000000800 */
[----:B------:R-:W-:Y:S04]  /*9440*/  @!P0 STS [R12+0x80], R24 ;  /* 0x000080180c008388 */ /* 0x000fe80000000800 */
[----:B------:R-:W-:Y:S04]  /*9450*/  @!P0 STS [R12+0x100], R26 ;  /* 0x0001001a0c008388 */ /* 0x000fe80000000800 */
[----:B------:R-:W-:Y:S04]  /*9460*/  @!P0 STS [R12+0x180], R27 ;  /* 0x0001801b0c008388 */ /* 0x000fe80000000800 */
[----:B------:R-:W-:Y:S06]  /*9470*/  BAR.SYNC.DEFER_BLOCKING 0x0 ;  /* 0x0000000000007b1d */ /* 0x000fec0000010000 */
[----:B------:R-:W0:Y:S04]  /*9480*/  LDS R22, [R116.X4] ;  /* 0x0000000074167984 */ /* 0x000e280000004800 */
[----:B0-----:R-:W0:Y:S02]  /*9490*/  SHFL.BFLY PT, R23, R22, 0x2, 0x1f ;  /* 0x0c401f0016177f89 */ /* 0x001e2400000e0000 */
[----:B0-----:R-:W-:-:S05]  /*94a0*/  FADD R23, R22, R23 ;  /* 0x0000001716177221 */ /* 0x001fca0000000000 */
[----:B------:R-:W0:Y:S02]  /*94b0*/  SHFL.BFLY PT, R24, R23, 0x1, 0x1f ;  /* 0x0c201f0017187f89 */ /* 0x000e2400000e0000 */
[----:B0-----:R-:W-:-:S05]  /*94c0*/  FADD R24, R23, R24 ;  /* 0x0000001817187221 */ /* 0x001fca0000000000 */
[----:B------:R0:W-:Y:S01]  /*94d0*/  @!P0 STS [R116.X4], R24 ;  /* 0x0000001874008388 */ /* 0x0001e20000004800 */
[----:B------:R-:W-:-:S03]  /*94e0*/  IMAD.WIDE R26, R5, 0x2, R92 ;  /* 0x00000002051a7825 */ /* 0x000fc600078e025c */
[----:B------:R-:W-:Y:S01]  /*94f0*/  BAR.SYNC.DEFER_BLOCKING 0x0 ;  /* 0x0000000000007b1d */ /* 0x000fe20000010000 */
[----:B---3--:R-:W-:-:S04]  /*9500*/  IMAD.WIDE R28, R5, 0x2, R54 ;  /* 0x00000002051c7825 */ /* 0x008fc800078e0236 */
[C---:B------:R-:W-:Y:S01]  /*9510*/  IMAD.WIDE R32, R5.reuse, 0x2, R88 ;  /* 0x0000000205207825 */ /* 0x040fe200078e0258 */
[----:B------:R-:W3:Y:S03]  /*9520*/  LDL.64 R54, [R1+0x2f8] ;  /* 0x0002f80001367983 */ /* 0x000ee60000100a00 */
[C---:B0-----:R-:W-:Y:S01]  /*9530*/  IMAD.WIDE R24, R5.reuse, 0x2, R40 ;  /* 0x0000000205187825 */ /* 0x041fe200078e0228 */
[----:B------:R-:W4:Y:S04]  /*9540*/  LDL.64 R88, [R1+0x318] ;  /* 0x0003180001587983 */ /* 0x000f280000100a00 */
[----:B------:R-:W4:Y:S01]  /*9550*/  LDL.64 R40, [R1+0x310] ;  /* 0x0003100001287983 */ /* 0x000f220000100a00 */
[----:B------:R-:W-:-:S03]  /*9560*/  IMAD.WIDE R36, R5, 0x2, R90 ;  /* 0x0000000205247825 */ /* 0x000fc600078e025a */
[----:B------:R-:W4:Y:S01]  /*9570*/  LDL.64 R90, [R1+0x2b8] ;  /* 0x0002b800015a7983 */ /* 0x000f220000100a00 */
[----:B------:R-:W-:-:S03]  /*9580*/  IMAD.WIDE R22, R5, 0x2, R132 ;  /* 0x0000000205167825 */ /* 0x000fc600078e0284 */
[----:B------:R-:W4:Y:S04]  /*9590*/  LDL.64 R92, [R1+0x2c8] ;  /* 0x0002c800015c7983 */ /* 0x000f280000100a00 */
[----:B------:R0:W4:Y:S04]  /*95a0*/  LDG.E.U16 R26, [R26.64] ;  /* 0x000000041a1a7981 */ /* 0x000128000c1e1500 */
[----:B------:R1:W4:Y:S01]  /*95b0*/  LDG.E.U16 R24, [R24.64] ;  /* 0x0000000418187981 */ /* 0x000322000c1e1500 */
[----:B------:R-:W-:-:S03]  /*95c0*/  IMAD.WIDE R34, R5, 0x2, R52 ;  /* 0x0000000205227825 */ /* 0x000fc600078e0234 */
[----:B------:R2:W4:Y:S04]  /*95d0*/  LDG.E.U16 R22, [R22.64] ;  /* 0x0000000416167981 */ /* 0x000528000c1e1500 */
[----:B0-----:R0:W4:Y:S04]  /*95e0*/  LDG.E.U16 R27, [R28.64] ;  /* 0x000000041c1b7981 */ /* 0x001128000c1e1500 */
[----:B-1----:R1:W4:Y:S01]  /*95f0*/  LDG.E.U16 R25, [R30.64] ;  /* 0x000000041e197981 */ /* 0x002322000c1e1500 */
[----:B------:R-:W-:-:S03]  /*9600*/  IMAD.WIDE R38, R5, 0x2, R38 ;  /* 0x0000000205267825 */ /* 0x000fc600078e0226 */
[----:B--2---:R2:W4:Y:S01]  /*9610*/  LDG.E.U16 R23, [R32.64] ;  /* 0x0000000420177981 */ /* 0x004522000c1e1500 */
[----:B0-----:R-:W-:-:S03]  /*9620*/  IMAD.WIDE R28, R5, 0x2, R46 ;  /* 0x00000002051c7825 */ /* 0x001fc600078e022e */
[----:B------:R-:W4:Y:S04]  /*9630*/  LDL.64 R46, [R1+0x2f0] ;  /* 0x0002f000012e7983 */ /* 0x000f280000100a00 */
[----:B------:R0:W4:Y:S04]  /*9640*/  LDG.E.U16 R28, [R28.64] ;  /* 0x000000041c1c7981 */ /* 0x000128000c1e1500 */
[----:B------:R-:W4:Y:S04]  /*9650*/  LDL.64 R52, [R1+0x2d0] ;  /* 0x0002d00001347983 */ /* 0x000f280000100a00 */
[----:B------:R-:W4:Y:S04]  /*9660*/  LDL.64 R116, [R1+0x258] ;  /* 0x0002580001747983 */ /* 0x000f280000100a00 */
[----:B0-----:R0:W4:Y:S02]  /*9670*/  LDG.E.U16 R29, [R36.64] ;  /* 0x00000004241d7981 */ /* 0x001124000c1e1500 */
[----:B0-----:R-:W-:-:S02]  /*9680*/  IMAD.WIDE R36, R5, 0x2, R48 ;  /* 0x0000000205247825 */ /* 0x001fc400078e0230 */
[----:B------:R-:W4:Y:S02]  /*9690*/  LDL.64 R48, [R1+0x2b0] ;  /* 0x0002b00001307983 */ /* 0x000f240000100a00 */
[C---:B-1----:R-:W-:Y:S02]  /*96a0*/  IMAD.WIDE R30, R5.reuse, 0x2, R44 ;  /* 0x00000002051e7825 */ /* 0x042fe400078e022c */
[----:B------:R-:W4:Y:S02]  /*96b0*/  LDL.64 R44, [R1+0x2e0] ;  /* 0x0002e000012c7983 */ /* 0x000f240000100a00 */
[C---:B--2---:R-:W-:Y:S02]  /*96c0*/  IMAD.WIDE R32, R5.reuse, 0x2, R50 ;  /* 0x0000000205207825 */ /* 0x044fe400078e0232 */
[----:B------:R-:W2:Y:S04]  /*96d0*/  LDL.64 R50, [R1+0x2c0] ;  /* 0x0002c00001327983 */ /* 0x000ea80000100a00 */
[----:B------:R0:W2:Y:S04]  /*96e0*/  LDG.E.U16 R30, [R30.64] ;  /* 0x000000041e1e7981 */ /* 0x0000a8000c1e1500 */
[----:B------:R1:W2:Y:S01]  /*96f0*/  LDG.E.U16 R36, [R36.64] ;  /* 0x0000000424247981 */ /* 0x0002a2000c1e1500 */
[----:B------:R-:W-:-:S03]  /*9700*/  IMAD.WIDE R42, R5, 0x2, R42 ;  /* 0x00000002052a7825 */ /* 0x000fc600078e022a */
[----:B------:R1:W2:Y:S04]  /*9710*/  LDG.E.U16 R32, [R32.64] ;  /* 0x0000000420207981 */ /* 0x0002a8000c1e1500 */
[----:B0-----:R4:W2:Y:S04]  /*9720*/  LDG.E.U16 R31, [R34.64] ;  /* 0x00000004221f7981 */ /* 0x0018a8000c1e1500 */
[----:B-1----:R3:W2:Y:S04]  /*9730*/  LDG.E.U16 R37, [R38.64] ;  /* 0x0000000426257981 */ /* 0x0026a8000c1e1500 */
[----:B------:R0:W2:Y:S01]  /*9740*/  LDG.E.U16 R33, [R42.64] ;  /* 0x000000042a217981 */ /* 0x0000a2000c1e1500 */
[----:B---3--:R-:W-:-:S03]  /*9750*/  IMAD.WIDE R38, R5, 0x2, R54 ;  /* 0x0000000205267825 */ /* 0x008fc600078e0236 */
[----:B------:R-:W3:Y:S01]  /*9760*/  LDL.64 R54, [R1+0x290] ;  /* 0x0002900001367983 */ /* 0x000ee20000100a00 */
[----:B----4-:R-:W-:-:S03]  /*9770*/  IMAD.WIDE R34, R5, 0x2, R88 ;  /* 0x0000000205227825 */ /* 0x010fc600078e0258 */
[----:B------:R-:W4:Y:S01]  /*9780*/  LDL.64 R88, [R1+0x2a0] ;  /* 0x0002a00001587983 */ /* 0x000f220000100a00 */
[----:B------:R-:W-:-:S03]  /*9790*/  IMAD.WIDE R40, R5, 0x2, R40 ;  /* 0x0000000205287825 */ /* 0x000fc600078e0228 */
[----:B------:R1:W3:Y:S04]  /*97a0*/  LDG.E.U16 R34, [R34.64] ;  /* 0x0000000422227981 */ /* 0x0002e8000c1e1500 */
[----:B------:R0:W3:Y:S04]  /*97b0*/  LDG.E.U16 R38, [R38.64] ;  /* 0x0000000426267981 */ /* 0x0000e8000c1e1500 */
[----:B-1----:R1:W3:Y:S02]  /*97c0*/  LDG.E.U16 R35, [R40.64] ;  /* 0x0000000428237981 */ /* 0x0022e4000c1e1500 */
[----:B-1----:R-:W-:-:S02]  /*97d0*/  IMAD.WIDE R40, R5, 0x2, R100 ;  /* 0x0000000205287825 */ /* 0x002fc400078e0264 */
[----:B------:R-:W3:Y:S04]  /*97e0*/  LDL.64 R100, [R1+0x268] ;  /* 0x0002680001647983 */ /* 0x000ee80000100a00 */
[----:B------:R1:W3:Y:S01]  /*97f0*/  LDG.E.U16 R40, [R40.64] ;  /* 0x0000000428287981 */ /* 0x0002e2000c1e1500 */
[----:B------:R-:W-:-:S05]  /*9800*/  IMAD.WIDE R46, R5, 0x2, R46 ;  /* 0x00000002052e7825 */ /* 0x000fca00078e022e */
[----:B0-----:R0:W3:Y:S02]  /*9810*/  LDG.E.U16 R39, [R46.64] ;  /* 0x000000042e277981 */ /* 0x0010e4000c1e1500 */
[C---:B0-----:R-:W-:Y:S02]  /*9820*/  IMAD.WIDE R46, R5.reuse, 0x2, R90 ;  /* 0x00000002052e7825 */ /* 0x041fe400078e025a */
[----:B------:R-:W3:Y:S04]  /*9830*/  LDL.64 R90, [R1+0x260] ;  /* 0x00026000015a7983 */ /* 0x000ee80000100a00 */
[----:B------:R0:W3:Y:S01]  /*9840*/  LDG.E.U16 R46, [R46.64] ;  /* 0x000000042e2e7981 */ /* 0x0000e2000c1e1500 */
[----:B------:R-:W-:-:S05]  /*9850*/  IMAD.WIDE R48, R5, 0x2, R48 ;  /* 0x0000000205307825 */ /* 0x000fca00078e0230 */
[----:B0-----:R0:W3:Y:S02]  /*9860*/  LDG.E.U16 R47, [R48.64] ;  /* 0x00000004302f7981 */ /* 0x0010e4000c1e1500 */
[C---:B0-----:R-:W-:Y:S02]  /*9870*/  IMAD.WIDE R48, R5.reuse, 0x2, R98 ;  /* 0x0000000205307825 */ /* 0x041fe400078e0262 */
[----:B------:R-:W3:Y:S02]  /*9880*/  LDL.64 R98, [R1+0x250] ;  /* 0x0002500001627983 */ /* 0x000ee40000100a00 */
[C---:B------:R-:W-:Y:S02]  /*9890*/  IMAD.WIDE R44, R5.reuse, 0x2, R44 ;  /* 0x00000002052c7825 */ /* 0x040fe400078e022c */
[----:B------:R0:W3:Y:S04]  /*98a0*/  LDG.E.U16 R48, [R48.64] ;  /* 0x0000000430307981 */ /* 0x0000e8000c1e1500 */
[----:B-1----:R1:W3:Y:S01]  /*98b0*/  LDG.E.U16 R41, [R44.64] ;  /* 0x000000042c297981 */ /* 0x0022e2000c1e1500 */
[----:B--2---:R-:W-:-:S04]  /*98c0*/  IMAD.WIDE R50, R5, 0x2, R50 ;  /* 0x0000000205327825 */ /* 0x004fc800078e0232 */
[C---:B-1----:R-:W-:Y:S02]  /*98d0*/  IMAD.WIDE R44, R5.reuse, 0x2, R92 ;  /* 0x00000002052c7825 */ /* 0x042fe400078e025c */
[----:B------:R-:W2:Y:S02]  /*98e0*/  LDL.64 R92, [R1+0x270] ;  /* 0x00027000015c7983 */ /* 0x000ea40000100a00 */
[C---:B------:R-:W-:Y:S02]  /*98f0*/  IMAD.WIDE R42, R5.reuse, 0x2, R94 ;  /* 0x00000002052a7825 */ /* 0x040fe400078e025e */
[----:B------:R1:W2:Y:S02]  /*9900*/  LDG.E.U16 R44, [R44.64] ;  /* 0x000000042c2c7981 */ /* 0x0002a4000c1e1500 */
[C---:B------:R-:W-:Y:S02]  /*9910*/  IMAD.WIDE R52, R5.reuse, 0x2, R52 ;  /* 0x0000000205347825 */ /* 0x040fe400078e0234 */
[----:B------:R0:W2:Y:S04]  /*9920*/  LDG.E.U16 R42, [R42.64] ;  /* 0x000000042a2a7981 */ /* 0x0000a8000c1e1500 */
[----:B------:R-:W2:Y:S04]  /*9930*/  LDL.64 R94, [R1+0x280] ;  /* 0x00028000015e7983 */ /* 0x000ea80000100a00 */
[----:B-1----:R1:W2:Y:S04]  /*9940*/  LDG.E.U16 R45, [R50.64] ;  /* 0x00000004322d7981 */ /* 0x0022a8000c1e1500 */
[----:B0-----:R0:W2:Y:S01]  /*9950*/  LDG.E.U16 R43, [R52.64] ;  /* 0x00000004342b7981 */ /* 0x0010a2000c1e1500 */
[----:B-1----:R-:W-:-:S03]  /*9960*/  IMAD.WIDE R50, R5, 0x2, R96 ;  /* 0x0000000205327825 */ /* 0x002fc600078e0260 */
[----:B------:R-:W2:Y:S01]  /*9970*/  LDL.64 R96, [R1+0x240] ;  /* 0x0002400001607983 */ /* 0x000ea20000100a00 */
[----:B0-----:R-:W-:-:S03]  /*9980*/  IMAD.WIDE R52, R5, 0x2, R102 ;  /* 0x0000000205347825 */ /* 0x001fc600078e0266 */
[----:B------:R-:W2:Y:S04]  /*9990*/  LDL.64 R102, [R1+0x220] ;  /* 0x0002200001667983 */ /* 0x000ea80000100a00 */
[----:B------:R0:W2:Y:S04]  /*99a0*/  LDG.E.U16 R50, [R50.64] ;  /* 0x0000000432327981 */ /* 0x0000a8000c1e1500 */
[----:B------:R1:W2:Y:S01]  /*99b0*/  LDG.E.U16 R52, [R52.64] ;  /* 0x0000000434347981 */ /* 0x0002a2000c1e1500 */
[----:B----4-:R-:W-:-:S05]  /*99c0*/  IMAD.WIDE R88, R5, 0x2, R88 ;  /* 0x0000000205587825 */ /* 0x010fca00078e0258 */
[----:B------:R3:W4:Y:S02]  /*99d0*/  LDG.E.U16 R49, [R88.64] ;  /* 0x0000000458317981 */ /* 0x000724000c1e1500 */
[C---:B---3--:R-:W-:Y:S02]  /*99e0*/  IMAD.WIDE R88, R5.reuse, 0x2, R100 ;  /* 0x0000000205587825 */ /* 0x048fe400078e0264 */
[----:B------:R-:W3:Y:S04]  /*99f0*/  LDL.64 R100, [R1+0x210] ;  /* 0x0002100001647983 */ /* 0x000ee80000100a00 */
[----:B------:R1:W4:Y:S01]  /*9a00*/  LDG.E.U16 R88, [R88.64] ;  /* 0x0000000458587981 */ /* 0x000322000c1e1500 */
[----:B------:R-:W-:-:S05]  /*9a10*/  IMAD.WIDE R54, R5, 0x2, R54 ;  /* 0x0000000205367825 */ /* 0x000fca00078e0236 */
[----:B0-----:R0:W4:Y:S01]  /*9a20*/  LDG.E.U16 R51, [R54.64] ;  /* 0x0000000436337981 */ /* 0x001122000c1e1500 */
[----:B------:R-:W-:-:S05]  /*9a30*/  IMAD.WIDE R90, R5, 0x2, R90 ;  /* 0x00000002055a7825 */ /* 0x000fca00078e025a */
[----:B-1----:R1:W4:Y:S02]  /*9a40*/  LDG.E.U16 R89, [R90.64] ;  /* 0x000000045a597981 */ /* 0x002324000c1e1500 */
[C---:B-1----:R-:W-:Y:S02]  /*9a50*/  IMAD.WIDE R90, R5.reuse, 0x2, R116 ;  /* 0x00000002055a7825 */ /* 0x042fe400078e0274 */
[----:B------:R-:W4:Y:S02]  /*9a60*/  LDL.64 R116, [R1+0x1f8] ;  /* 0x0001f80001747983 */ /* 0x000f240000100a00 */
[C---:B0-----:R-:W-:Y:S02]  /*9a70*/  IMAD.WIDE R54, R5.reuse, 0x2, R108 ;  /* 0x0000000205367825 */ /* 0x041fe400078e026c */
[----:B------:R-:W4:Y:S04]  /*9a80*/  LDL.64 R108, [R1+0x200] ;  /* 0x00020000016c7983 */ /* 0x000f280000100a00 */
[----:B------:R0:W4:Y:S01]  /*9a90*/  LDG.E.U16 R90, [R90.64] ;  /* 0x000000045a5a7981 */ /* 0x000122000c1e1500 */
[----:B------:R-:W-:-:S03]  /*9aa0*/  IMAD.WIDE R98, R5, 0x2, R98 ;  /* 0x0000000205627825 */ /* 0x000fc600078e0262 */
[----:B------:R1:W4:Y:S04]  /*9ab0*/  LDG.E.U16 R54, [R54.64] ;  /* 0x0000000436367981 */ /* 0x000328000c1e1500 */
[----:B0-----:R0:W4:Y:S02]  /*9ac0*/  LDG.E.U16 R91, [R98.64] ;  /* 0x00000004625b7981 */ /* 0x001124000c1e1500 */
[C---:B0-----:R-:W-:Y:S02]  /*9ad0*/  IMAD.WIDE R98, R5.reuse, 0x2, R110 ;  /* 0x0000000205627825 */ /* 0x041fe400078e026e */
[----:B------:R-:W4:Y:S02]  /*9ae0*/  LDL.64 R110, [R1+0x1c0] ;  /* 0x0001c000016e7983 */ /* 0x000f240000100a00 */
[----:B--2---:R-:W-:-:S02]  /*9af0*/  IMAD.WIDE R92, R5, 0x2, R92 ;  /* 0x00000002055c7825 */ /* 0x004fc400078e025c */
[----:B------:R0:W2:Y:S04]  /*9b00*/  LDG.E.U16 R98, [R98.64] ;  /* 0x0000000462627981 */ /* 0x0000a8000c1e1500 */
[----:B-1----:R1:W2:Y:S02]  /*9b10*/  LDG.E.U16 R55, [R92.64] ;  /* 0x000000045c377981 */ /* 0x0022a4000c1e1500 */
[C---:B-1----:R-:W-:Y:S02]  /*9b20*/  IMAD.WIDE R92, R5.reuse, 0x2, R106 ;  /* 0x00000002055c7825 */ /* 0x042fe400078e026a */
[----:B------:R-:W2:Y:S04]  /*9b30*/  LDL.64 R106, [R1+0x1f0] ;  /* 0x0001f000016a7983 */ /* 0x000ea80000100a00 */
[----:B------:R1:W2:Y:S01]  /*9b40*/  LDG.E.U16 R92, [R92.64] ;  /* 0x000000045c5c7981 */ /* 0x0002a2000c1e1500 */
[----:B------:R-:W-:-:S05]  /*9b50*/  IMAD.WIDE R96, R5, 0x2, R96 ;  /* 0x0000000205607825 */ /* 0x000fca00078e0260 */
[----:B-1----:R1:W2:Y:S01]  /*9b60*/  LDG.E.U16 R93, [R96.64] ;  /* 0x00000004605d7981 */ /* 0x0022a2000c1e1500 */
[----:B------:R-:W-:-:S04]  /*9b70*/  IMAD.WIDE R102, R5, 0x2, R102 ;  /* 0x0000000205667825 */ /* 0x000fc800078e0266 */
[C---:B-1----:R-:W-:Y:S02]  /*9b80*/  IMAD.WIDE R96, R5.reuse, 0x2, R112 ;  /* 0x0000000205607825 */ /* 0x042fe400078e0270 */
[----:B------:R-:W2:Y:S04]  /*9b90*/  LDL.64 R112, [R1+0x1d0] ;  /* 0x0001d00001707983 */ /* 0x000ea80000100a00 */
[----:B------:R1:W2:Y:S04]  /*9ba0*/  LDG.E.U16 R96, [R96.64] ;  /* 0x0000000460607981 */ /* 0x0002a8000c1e1500 */
[----:B-1----:R4:W2:Y:S01]  /*9bb0*/  LDG.E.U16 R97, [R102.64] ;  /* 0x0000000466617981 */ /* 0x0028a2000c1e1500 */
[----:B---3--:R-:W-:-:S05]  /*9bc0*/  IMAD.WIDE R100, R5, 0x2, R100 ;  /* 0x0000000205647825 */ /* 0x008fca00078e0264 */
[----:B0-----:R0:W3:Y:S02]  /*9bd0*/  LDG.E.U16 R99, [R100.64] ;  /* 0x0000000464637981 */ /* 0x0010e4000c1e1500 */
[C---:B0-----:R-:W-:Y:S02]  /*9be0*/  IMAD.WIDE R100, R5.reuse, 0x2, R118 ;  /* 0x0000000205647825 */ /* 0x041fe400078e0276 */
[----:B------:R-:W3:Y:S04]  /*9bf0*/  LDL.64 R118, [R1+0x1b0] ;  /* 0x0001b00001767983 */ /* 0x000ee80000100a00 */
[----:B------:R0:W3:Y:S01]  /*9c00*/  LDG.E.U16 R100, [R100.64] ;  /* 0x0000000464647981 */ /* 0x0000e2000c1e1500 */
[----:B----4-:R-:W-:-:S03]  /*9c10*/  IMAD.WIDE R102, R5, 0x2, R116 ;  /* 0x0000000205667825 */ /* 0x010fc600078e0274 */
[----:B------:R-:W4:Y:S01]  /*9c20*/  LDL.64 R116, [R1+0x1a0] ;  /* 0x0001a00001747983 */ /* 0x000f220000100a00 */
[----:B------:R-:W-:-:S03]  /*9c30*/  IMAD.WIDE R108, R5, 0x2, R108 ;  /* 0x00000002056c7825 */ /* 0x000fc600078e026c */
[----:B------:R1:W4:Y:S04]  /*9c40*/  LDG.E.U16 R102, [R102.64] ;  /* 0x0000000466667981 */ /* 0x000328000c1e1500 */
[----:B0-----:R0:W4:Y:S02]  /*9c50*/  LDG.E.U16 R101, [R108.64] ;  /* 0x000000046c657981 */ /* 0x001124000c1e1500 */
[C---:B0-----:R-:W-:Y:S02]  /*9c60*/  IMAD.WIDE R108, R5.reuse, 0x2, R148 ;  /* 0x00000002056c7825 */ /* 0x041fe400078e0294 */
[----:B------:R-:W4:Y:S04]  /*9c70*/  LDL.64 R148, [R1+0x168] ;  /* 0x0001680001947983 */ /* 0x000f280000100a00 */
[----:B------:R0:W4:Y:S01]  /*9c80*/  LDG.E.U16 R108, [R108.64] ;  /* 0x000000046c6c7981 */ /* 0x000122000c1e1500 */
[----:B------:R-:W-:-:S05]  /*9c90*/  IMAD.WIDE R110, R5, 0x2, R110 ;  /* 0x00000002056e7825 */ /* 0x000fca00078e026e */
[----:B0-----:R0:W4:Y:S02]  /*9ca0*/  LDG.E.U16 R109, [R110.64] ;  /* 0x000000046e6d7981 */ /* 0x001124000c1e1500 */
[C---:B0-----:R-:W-:Y:S02]  /*9cb0*/  IMAD.WIDE R110, R5.reuse, 0x2, R120 ;  /* 0x00000002056e7825 */ /* 0x041fe400078e0278 */
[----:B------:R-:W4:Y:S02]  /*9cc0*/  LDL.64 R120, [R1+0x170] ;  /* 0x0001700001787983 */ /* 0x000f240000100a00 */
[C---:B--2---:R-:W-:Y:S02]  /*9cd0*/  IMAD.WIDE R106, R5.reuse, 0x2, R106 ;  /* 0x00000002056a7825 */ /* 0x044fe400078e026a */
[----:B------:R0:W4:Y:S04]  /*9ce0*/  LDG.E.U16 R110, [R110.64] ;  /* 0x000000046e6e7981 */ /* 0x000128000c1e1500 */
[----:B-1----:R1:W4:Y:S01]  /*9cf0*/  LDG.E.U16 R103, [R106.64] ;  /* 0x000000046a677981 */ /* 0x002322000c1e1500 */
[----:B------:R-:W-:-:S05]  /*9d00*/  IMAD.WIDE R94, R5, 0x2, R94 ;  /* 0x00000002055e7825 */ /* 0x000fca00078e025e */
[----:B------:R0:W4:Y:S01]  /*9d10*/  LDG.E.U16 R53, [R94.64] ;  /* 0x000000045e357981 */ /* 0x000122000c1e1500 */
[----:B-1----:R-:W-:-:S03]  /*9d20*/  IMAD.WIDE R106, R5, 0x2, R122 ;  /* 0x00000002056a7825 */ /* 0x002fc600078e027a */
[----:B------:R-:W4:Y:S04]  /*9d30*/  LDL.64 R122, [R1+0x180] ;  /* 0x00018000017a7983 */ /* 0x000f280000100a00 */
[----:B------:R1:W4:Y:S01]  /*9d40*/  LDG.E.U16 R106, [R106.64] ;  /* 0x000000046a6a7981 */ /* 0x000322000c1e1500 */
[----:B------:R-:W-:-:S04]  /*9d50*/  IMAD.WIDE R112, R5, 0x2, R112 ;  /* 0x0000000205707825 */ /* 0x000fc800078e0270 */
[C---:B0-----:R-:W-:Y:S01]  /*9d60*/  IMAD.WIDE R94, R5.reuse, 0x2, R114 ;  /* 0x00000002055e7825 */ /* 0x041fe200078e0272 */
[----:B-1----:R0:W4:Y:S03]  /*9d70*/  LDG.E.U16 R107, [R112.64] ;  /* 0x00000004706b7981 */ /* 0x002126000c1e1500 */
[C---:B------:R-:W-:Y:S01]  /*9d80*/  IMAD.WIDE R104, R5.reuse, 0x2, R104 ;  /* 0x0000000205687825 */ /* 0x040fe200078e0268 */
[----:B------:R-:W4:Y:S04]  /*9d90*/  LDL.64 R114, [R1+0x1e0] ;  /* 0x0001e00001727983 */ /* 0x000f280000100a00 */
[----:B------:R1:W4:Y:S01]  /*9da0*/  LDG.E.U16 R94, [R94.64] ;  /* 0x000000045e5e7981 */ /* 0x000322000c1e1500 */
[----:B0-----:R-:W-:-:S03]  /*9db0*/  IMAD.WIDE R112, R5, 0x2, R128 ;  /* 0x0000000205707825 */ /* 0x001fc600078e0280 */
[----:B------:R-:W4:Y:S04]  /*9dc0*/  LDL.64 R128, [R1+0x160] ;  /* 0x0001600001807983 */ /* 0x000f280000100a00 */
[----:B------:R0:W4:Y:S04]  /*9dd0*/  LDG.E.U16 R112, [R112.64] ;  /* 0x0000000470707981 */ /* 0x000128000c1e1500 */
[----:B-1----:R1:W4:Y:S02]  /*9de0*/  LDG.E.U16 R95, [R104.64] ;  /* 0x00000004685f7981 */ /* 0x002324000c1e1500 */
[----:B-1----:R-:W-:-:S02]  /*9df0*/  IMAD.WIDE R104, R5, 0x2, R124 ;  /* 0x0000000205687825 */ /* 0x002fc400078e027c */
[----:B------:R-:W4:Y:S04]  /*9e00*/  LDL.64 R124, [R1+0x190] ;  /* 0x00019000017c7983 */ /* 0x000f280000100a00 */
[----:B------:R1:W4:Y:S01]  /*9e10*/  LDG.E.U16 R104, [R104.64] ;  /* 0x0000000468687981 */ /* 0x000322000c1e1500 */
[----:B---3--:R-:W-:-:S05]  /*9e20*/  IMAD.WIDE R118, R5, 0x2, R118 ;  /* 0x0000000205767825 */ /* 0x008fca00078e0276 */
[----:B------:R3:W2:Y:S01]  /*9e30*/  LDG.E.U16 R111, [R118.64] ;  /* 0x00000004766f7981 */ /* 0x0006a2000c1e1500 */
[----:B----4-:R-:W-:-:S05]  /*9e40*/  IMAD.WIDE R116, R5, 0x2, R116 ;  /* 0x0000000205747825 */ /* 0x010fca00078e0274 */
[----:B0-----:R0:W3:Y:S02]  /*9e50*/  LDG.E.U16 R113, [R116.64] ;  /* 0x0000000474717981 */ /* 0x0010e4000c1e1500 */
[C---:B0-----:R-:W-:Y:S02]  /*9e60*/  IMAD.WIDE R116, R5.reuse, 0x2, R126 ;  /* 0x0000000205747825 */ /* 0x041fe400078e027e */
[----:B------:R-:W2:Y:S02]  /*9e70*/  LDL.64 R126, [R1+0x150] ;  /* 0x00015000017e7983 */ /* 0x000ea40000100a00 */
[C---:B---3--:R-:W-:Y:S02]  /*9e80*/  IMAD.WIDE R118, R5.reuse, 0x2, R150 ;  /* 0x0000000205767825 */ /* 0x048fe400078e0296 */
[----:B------:R0:W3:Y:S04]  /*9e90*/  LDG.E.U16 R116, [R116.64] ;  /* 0x0000000474747981 */ /* 0x0000e8000c1e1500 */
[----:B------:R0:W3:Y:S04]  /*9ea0*/  LDG.E.U16 R118, [R118.64] ;  /* 0x0000000476767981 */ /* 0x0000e8000c1e1500 */
[----:B------:R-:W3:Y:S01]  /*9eb0*/  LDL.64 R150, [R1+0x130] ;  /* 0x0001300001967983 */ /* 0x000ee20000100a00 */
[----:B------:R-:W-:-:S05]  /*9ec0*/  IMAD.WIDE R120, R5, 0x2, R120 ;  /* 0x0000000205787825 */ /* 0x000fca00078e0278 */
[----:B0-----:R0:W3:Y:S02]  /*9ed0*/  LDG.E.U16 R119, [R120.64] ;  /* 0x0000000478777981 */ /* 0x0010e4000c1e1500 */
[C---:B0-----:R-:W-:Y:S02]  /*9ee0*/  IMAD.WIDE R120, R5.reuse, 0x2, R148 ;  /* 0x0000000205787825 */ /* 0x041fe400078e0294 */
[----:B------:R-:W3:Y:S02]  /*9ef0*/  LDL.64 R148, [R1+0x120] ;  /* 0x0001200001947983 */ /* 0x000ee40000100a00 */
[C---:B------:R-:W-:Y:S02]  /*9f00*/  IMAD.WIDE R122, R5.reuse, 0x2, R122 ;  /* 0x00000002057a7825 */ /* 0x040fe400078e027a */
[----:B------:R0:W3:Y:S04]  /*9f10*/  LDG.E.U16 R120, [R120.64] ;  /* 0x0000000478787981 */ /* 0x0000e8000c1e1500 */
[----:B------:R0:W3:Y:S01]  /*9f20*/  LDG.E.U16 R117, [R122.64] ;  /* 0x000000047a757981 */ /* 0x0000e2000c1e1500 */
[----:B------:R-:W-:-:S04]  /*9f30*/  IMAD.WIDE R114, R5, 0x2, R114 ;  /* 0x0000000205727825 */ /* 0x000fc800078e0272 */
[C---:B0-----:R-:W-:Y:S01]  /*9f40*/  IMAD.WIDE R122, R5.reuse, 0x2, R228 ;  /* 0x00000002057a7825 */ /* 0x041fe200078e02e4 */
[----:B-1----:R0:W3:Y:S03]  /*9f50*/  LDG.E.U16 R105, [R114.64] ;  /* 0x0000000472697981 */ /* 0x0020e6000c1e1500 */
[C---:B------:R-:W-:Y:S01]  /*9f60*/  IMAD.WIDE R128, R5.reuse, 0x2, R128 ;  /* 0x0000000205807825 */ /* 0x040fe200078e0280 */
[----:B------:R-:W3:Y:S04]  /*9f70*/  LDL.64 R228, [R1+0x110] ;  /* 0x0001100001e47983 */ /* 0x000ee80000100a00 */
[----:B------:R1:W3:Y:S01]  /*9f80*/  LDG.E.U16 R122, [R122.64] ;  /* 0x000000047a7a7981 */ /* 0x0002e2000c1e1500 */
[----:B0-----:R-:W-:-:S03]  /*9f90*/  IMAD.WIDE R114, R5, 0x2, R152 ;  /* 0x0000000205727825 */ /* 0x001fc600078e0298 */
[----:B------:R-:W3:Y:S04]  /*9fa0*/  LDL.64 R152, [R1+0x140] ;  /* 0x0001400001987983 */ /* 0x000ee80000100a00 */
[----:B------:R0:W3:Y:S04]  /*9fb0*/  LDG.E.U16 R114, [R114.64] ;  /* 0x0000000472727981 */ /* 0x0000e8000c1e1500 */
[----:B------:R1:W3:Y:S01]  /*9fc0*/  LDG.E.U16 R121, [R128.64] ;  /* 0x0000000480797981 */ /* 0x0002e2000c1e1500 */
[----:B------:R-:W-:-:S05]  /*9fd0*/  IMAD.WIDE R124, R5, 0x2, R124 ;  /* 0x00000002057c7825 */ /* 0x000fca00078e027c */
[----:B0-----:R0:W3:Y:S02]  /*9fe0*/  LDG.E.U16 R115, [R124.64] ;  /* 0x000000047c737981 */ /* 0x0010e4000c1e1500 */
[C---:B0-----:R-:W-:Y:S02]  /*9ff0*/  IMAD.WIDE R124, R5.reuse, 0x2, R158 ;  /* 0x00000002057c7825 */ /* 0x041fe400078e029e */
[----:B------:R-:W3:Y:S02]  /*a000*/  LDL.64 R158, [R1+0x108] ;  /* 0x00010800019e7983 */ /* 0x000ee40000100a00 */
[C---:B-1----:R-:W-:Y:S02]  /*a010*/  IMAD.WIDE R128, R5.reuse, 0x2, R232 ;  /* 0x0000000205807825 */ /* 0x042fe400078e02e8 */
[----:B------:R-:W3:Y:S04]  /*a020*/  LDL.64 R232, [R1+0xf0] ;  /* 0x0000f00001e87983 */ /* 0x000ee80000100a00 */
[----:B------:R0:W3:Y:S04]  /*a030*/  LDG.E.U16 R128, [R128.64] ;  /* 0x0000000480807981 */ /* 0x0000e8000c1e1500 */
[----:B------:R1:W3:Y:S01]  /*a040*/  LDG.E.U16 R124, [R124.64] ;  /* 0x000000047c7c7981 */ /* 0x0002e2000c1e1500 */
[----:B--2---:R-:W-:-:S05]  /*a050*/  IMAD.WIDE R126, R5, 0x2, R126 ;  /* 0x00000002057e7825 */ /* 0x004fca00078e027e */
[----:B------:R2:W4:Y:S02]  /*a060*/  LDG.E.U16 R123, [R126.64] ;  /* 0x000000047e7b7981 */ /* 0x000524000c1e1500 */
[C---:B--2---:R-:W-:Y:S02]  /*a070*/  IMAD.WIDE R126, R5.reuse, 0x2, R154 ;  /* 0x00000002057e7825 */ /* 0x044fe400078e029a */
[----:B------:R-:W2:Y:S02]  /*a080*/  LDL.64 R154, [R1+0x100] ;  /* 0x00010000019a7983 */ /* 0x000ea40000100a00 */
[C---:B---3--:R-:W-:Y:S02]  /*a090*/  IMAD.WIDE R150, R5.reuse, 0x2, R150 ;  /* 0x0000000205967825 */ /* 0x048fe400078e0296 */
[----:B------:R3:W4:Y:S04]  /*a0a0*/  LDG.E.U16 R126, [R126.64] ;  /* 0x000000047e7e7981 */ /* 0x000728000c1e1500 */
[----:B---3--:R3:W4:Y:S01]  /*a0b0*/  LDG.E.U16 R127, [R150.64] ;  /* 0x00000004967f7981 */ /* 0x008722000c1e1500 */
[----:B------:R-:W-:-:S05]  /*a0c0*/  IMAD.WIDE R148, R5, 0x2, R148 ;  /* 0x0000000205947825 */ /* 0x000fca00078e0294 */
[----:B0-----:R0:W4:Y:S02]  /*a0d0*/  LDG.E.U16 R129, [R148.64] ;  /* 0x0000000494817981 */ /* 0x001124000c1e1500 */
[C---:B0-----:R-:W-:Y:S02]  /*a0e0*/  IMAD.WIDE R148, R5.reuse, 0x2, R236 ;  /* 0x0000000205947825 */ /* 0x041fe400078e02ec */
[----:B------:R-:W4:Y:S02]  /*a0f0*/  LDL.64 R236, [R1+0xd8] ;  /* 0x0000d80001ec7983 */ /* 0x000f240000100a00 */
[----:B------:R-:W-:-:S05]  /*a100*/  IMAD.WIDE R152, R5, 0x2, R152 ;  /* 0x0000000205987825 */ /* 0x000fca00078e0298 */
[----:B-1----:R0:W4:Y:S02]  /*a110*/  LDG.E.U16 R125, [R152.64] ;  /* 0x00000004987d7981 */ /* 0x002124000c1e1500 */
[C---:B0-----:R-:W-:Y:S02]  /*a120*/  IMAD.WIDE R152, R5.reuse, 0x2, R158 ;  /* 0x0000000205987825 */ /* 0x041fe400078e029e */
[----:B------:R0:W4:Y:S02]  /*a130*/  LDG.E.U16 R158, [R148.64] ;  /* 0x00000004949e7981 */ /* 0x000124000c1e1500 */
[C---:B---3--:R-:W-:Y:S02]  /*a140*/  IMAD.WIDE R150, R5.reuse, 0x2, R228 ;  /* 0x0000000205967825 */ /* 0x048fe400078e02e4 */
[----:B------:R-:W3:Y:S04]  /*a150*/  LDL.64 R228, [R1+0xd0] ;  /* 0x0000d00001e47983 */ /* 0x000ee80000100a00 */
[----:B------:R1:W3:Y:S01]  /*a160*/  LDG.E.U16 R159, [R150.64] ;  /* 0x00000004969f7981 */ /* 0x0002e2000c1e1500 */
[----:B0-----:R-:W-:-:S03]  /*a170*/  IMAD.WIDE R148, R5, 0x2, R240 ;  /* 0x0000000205947825 */ /* 0x001fc600078e02f0 */
[----:B------:R-:W3:Y:S04]  /*a180*/  LDL.64 R240, [R1+0xb8] ;  /* 0x0000b80001f07983 */ /* 0x000ee80000100a00 */
[----:B------:R0:W3:Y:S01]  /*a190*/  LDG.E.U16 R162, [R152.64] ;  /* 0x0000000498a27981 */ /* 0x0000e2000c1e1500 */
[----:B-1----:R-:W-:-:S03]  /*a1a0*/  IMAD.WIDE R150, R5, 0x2, R232 ;  /* 0x0000000205967825 */ /* 0x002fc600078e02e8 */
[----:B------:R-:W3:Y:S04]  /*a1b0*/  LDL.64 R232, [R1+0xb0] ;  /* 0x0000b00001e87983 */ /* 0x000ee80000100a00 */
[----:B------:R4:W3:Y:S01]  /*a1c0*/  LDG.E.U16 R166, [R150.64] ;  /* 0x0000000496a67981 */ /* 0x0008e2000c1e1500 */
[----:B--2---:R-:W-:-:S06]  /*a1d0*/  IMAD.WIDE R154, R5, 0x2, R154 ;  /* 0x00000002059a7825 */ /* 0x004fcc00078e029a */
[----:B------:R1:W2:Y:S04]  /*a1e0*/  LDG.E.U16 R154, [R154.64] ;  /* 0x000000049a9a7981 */ /* 0x0002a8000c1e1500 */
[----:B-1----:R1:W2:Y:S02]  /*a1f0*/  LDG.E.U16 R155, [R148.64] ;  /* 0x00000004949b7981 */ /* 0x0022a4000c1e1500 */
[C---:B-1----:R-:W-:Y:S02]  /*a200*/  IMAD.WIDE R148, R5.reuse, 0x2, R244 ;  /* 0x0000000205947825 */ /* 0x042fe400078e02f4 */
[----:B------:R-:W2:Y:S04]  /*a210*/  LDL.64 R244, [R1+0x78] ;  /* 0x0000780001f47983 */ /* 0x000ea80000100a00 */
[----:B------:R1:W2:Y:S04]  /*a220*/  LDG.E.U16 R170, [R148.64] ;  /* 0x0000000494aa7981 */ /* 0x0002a8000c1e1500 */
[----:B-1----:R-:W2:Y:S01]  /*a230*/  LDL.64 R148, [R1+0xc8] ;  /* 0x0000c80001947983 */ /* 0x002ea20000100a00 */
[----:B----4-:R-:W-:-:S03]  /*a240*/  IMAD.WIDE R150, R5, 0x2, R236 ;  /* 0x0000000205967825 */ /* 0x010fc600078e02ec */
[----:B------:R-:W4:Y:S01]  /*a250*/  LDL.64 R236, [R1+0x98] ;  /* 0x0000980001ec7983 */ /* 0x000f220000100a00 */
[----:B0-----:R-:W-:-:S03]  /*a260*/  IMAD.WIDE R152, R5, 0x2, R248 ;  /* 0x0000000205987825 */ /* 0x001fc600078e02f8 */
[----:B------:R-:W4:Y:S04]  /*a270*/  LDL.64 R248, [R1+0xa0] ;  /* 0x0000a00001f87983 */ /* 0x000f280000100a00 */
[----:B------:R3:W4:Y:S04]  /*a280*/  LDG.E.U16 R168, [R152.64] ;  /* 0x0000000498a87981 */ /* 0x000728000c1e1500 */
[----:B------:R0:W4:Y:S01]  /*a290*/  LDG.E.U16 R172, [R150.64] ;  /* 0x0000000496ac7981 */ /* 0x000122000c1e1500 */
[----:B---3--:R-:W-:-:S03]  /*a2a0*/  IMAD.WIDE R152, R5, 0x2, R228 ;  /* 0x0000000205987825 */ /* 0x008fc600078e02e4 */
        /* <DEDUP_REMOVED lines=8> */
[----:B--2---:R-:W-:-:S05]  /*a330*/  IMAD.WIDE R148, R5, 0x2, R148 ;  /* 0x0000000205947825 */ /* 0x004fca00078e0294 */
[----:B------:R1:W2:Y:S04]  /*a340*/  LDG.E.U16 R176, [R148.64] ;  /* 0x0000000494b07981 */ /* 0x0002a8000c1e1500 */
[----:B-1----:R-:W2:Y:S01]  /*a350*/  LDL.64 R148, [R1+0xa8] ;  /* 0x0000a80001947983 */ /* 0x002ea20000100a00 */
[----:B----4-:R-:W-:-:S03]  /*a360*/  IMAD.WIDE R152, R5, 0x2, R236 ;  /* 0x0000000205987825 */ /* 0x010fc600078e02ec */
[----:B------:R-:W4:Y:S01]  /*a370*/  LDL.64 R236, [R1+0x30] ;  /* 0x0000300001ec7983 */ /* 0x000f220000100a00 */
[----:B0-----:R-:W-:-:S03]  /*a380*/  IMAD.WIDE R150, R5, 0x2, R248 ;  /* 0x0000000205967825 */ /* 0x001fc600078e02f8 */
[----:B------:R0:W4:Y:S04]  /*a390*/  LDG.E.U16 R186, [R152.64] ;  /* 0x0000000498ba7981 */ /* 0x000128000c1e1500 */
[----:B------:R3:W4:Y:S04]  /*a3a0*/  LDG.E.U16 R184, [R150.64] ;  /* 0x0000000496b87981 */ /* 0x000728000c1e1500 */
[----:B------:R-:W4:Y:S01]  /*a3b0*/  LDL.64 R248, [R1+0x88] ;  /* 0x0000880001f87983 */ /* 0x000f220000100a00 */
[----:B---3--:R-:W-:-:S03]  /*a3c0*/  IMAD.WIDE R150, R5, 0x2, R228 ;  /* 0x0000000205967825 */ /* 0x008fc600078e02e4 */
[----:B------:R-:W3:Y:S01]  /*a3d0*/  LDL.64 R228, [R1+0x28] ;  /* 0x0000280001e47983 */ /* 0x000ee20000100a00 */
[----:B--2---:R-:W-:-:S03]  /*a3e0*/  IMAD.WIDE R148, R5, 0x2, R148 ;  /* 0x0000000205947825 */ /* 0x004fc600078e0294 */
[----:B------:R1:W2:Y:S04]  /*a3f0*/  LDG.E.U16 R190, [R150.64] ;  /* 0x0000000496be7981 */ /* 0x0002a8000c1e1500 */
[----:B------:R0:W2:Y:S02]  /*a400*/  LDG.E.U16 R182, [R148.64] ;  /* 0x0000000494b67981 */ /* 0x0000a4000c1e1500 */
[C---:B0-----:R-:W-:Y:S02]  /*a410*/  IMAD.WIDE R148, R5.reuse, 0x2, R244 ;  /* 0x0000000205947825 */ /* 0x041fe400078e02f4 */
[----:B------:R-:W2:Y:S04]  /*a420*/  LDL.64 R244, [R1+0x90] ;  /* 0x0000900001f47983 */ /* 0x000ea80000100a00 */
[----:B------:R0:W2:Y:S02]  /*a430*/  LDG.E.U16 R188, [R148.64] ;  /* 0x0000000494bc7981 */ /* 0x0000a4000c1e1500 */
[----:B0-----:R-:W-:-:S02]  /*a440*/  IMAD.WIDE R148, R5, 0x2, R240 ;  /* 0x0000000205947825 */ /* 0x001fc400078e02f0 */
[----:B------:R-:W2:Y:S04]  /*a450*/  LDL.64 R240, [R1+0x60] ;  /* 0x0000600001f07983 */ /* 0x000ea80000100a00 */
[----:B------:R4:W2:Y:S02]  /*a460*/  LDG.E.U16 R196, [R148.64] ;  /* 0x0000000494c47981 */ /* 0x0008a4000c1e1500 */
[C---:B----4-:R-:W-:Y:S02]  /*a470*/  IMAD.WIDE R148, R5.reuse, 0x2, R236 ;  /* 0x0000000205947825 */ /* 0x050fe400078e02ec */
[----:B------:R-:W4:Y:S04]  /*a480*/  LDL.64 R236, [R1+0x20] ;  /* 0x0000200001ec7983 */ /* 0x000f280000100a00 */
[----:B------:R3:W4:Y:S01]  /*a490*/  LDG.E.U16 R200, [R148.64] ;  /* 0x0000000494c87981 */ /* 0x000722000c1e1500 */
[----:B------:R-:W-:-:S04]  /*a4a0*/  IMAD.WIDE R152, R5, 0x2, R250 ;  /* 0x0000000205987825 */ /* 0x000fc800078e02fa */
[C---:B-1----:R-:W-:Y:S01]  /*a4b0*/  IMAD.WIDE R150, R5.reuse, 0x2, R156 ;  /* 0x0000000205967825 */ /* 0x042fe200078e029c */
[----:B------:R0:W4:Y:S03]  /*a4c0*/  LDG.E.U16 R192, [R152.64] ;  /* 0x0000000498c07981 */ /* 0x000126000c1e1500 */
[C---:B---3--:R-:W-:Y:S01]  /*a4d0*/  IMAD.WIDE R148, R5.reuse, 0x2, R228 ;  /* 0x0000000205947825 */ /* 0x048fe200078e02e4 */
[----:B------:R1:W3:Y:S04]  /*a4e0*/  LDG.E.U16 R194, [R150.64] ;  /* 0x0000000496c27981 */ /* 0x0002e8000c1e1500 */
[----:B------:R-:W3:Y:S04]  /*a4f0*/  LDL.64 R228, [R1+0x18] ;  /* 0x0000180001e47983 */ /* 0x000ee80000100a00 */
[----:B------:R2:W3:Y:S01]  /*a500*/  LDG.E.U16 R206, [R148.64] ;  /* 0x0000000494ce7981 */ /* 0x0004e2000c1e1500 */
[----:B0-----:R-:W-:-:S03]  /*a510*/  IMAD.WIDE R152, R5, 0x2, R232 ;  /* 0x0000000205987825 */ /* 0x001fc600078e02e8 */
[----:B------:R-:W3:Y:S01]  /*a520*/  LDL.64 R232, [R1+0x58] ;  /* 0x0000580001e87983 */ /* 0x000ee20000100a00 */
[----:B-1----:R-:W-:-:S03]  /*a530*/  IMAD.WIDE R150, R5, 0x2, R246 ;  /* 0x0000000205967825 */ /* 0x002fc600078e02f6 */
[----:B------:R0:W3:Y:S04]  /*a540*/  LDG.E.U16 R198, [R152.64] ;  /* 0x0000000498c67981 */ /* 0x0000e8000c1e1500 */
[----:B------:R1:W3:Y:S02]  /*a550*/  LDG.E.U16 R202, [R150.64] ;  /* 0x0000000496ca7981 */ /* 0x0002e4000c1e1500 */
[----:B-1----:R-:W-:-:S05]  /*a560*/  IMAD.WIDE R150, R5, 0x2, R242 ;  /* 0x0000000205967825 */ /* 0x002fca00078e02f2 */
[----:B------:R1:W3:Y:S01]  /*a570*/  LDG.E.U16 R208, [R150.64] ;  /* 0x0000000496d07981 */ /* 0x0002e2000c1e1500 */
[----:B--2---:R-:W-:-:S03]  /*a580*/  IMAD.WIDE R148, R5, 0x2, R244 ;  /* 0x0000000205947825 */ /* 0x004fc600078e02f4 */
[----:B------:R-:W2:Y:S04]  /*a590*/  LDL.64 R244, [R1+0x8] ;  /* 0x0000080001f47983 */ /* 0x000ea80000100a00 */
[----:B------:R4:W2:Y:S01]  /*a5a0*/  LDG.E.U16 R212, [R148.64] ;  /* 0x0000000494d47981 */ /* 0x0008a2000c1e1500 */
[----:B-1----:R-:W-:-:S03]  /*a5b0*/  IMAD.WIDE R150, R5, 0x2, R240 ;  /* 0x0000000205967825 */ /* 0x002fc600078e02f0 */
[----:B------:R-:W2:Y:S01]  /*a5c0*/  LDL.64 R240, [R1+0x50] ;  /* 0x0000500001f07983 */ /* 0x000ea20000100a00 */
[----:B0-----:R-:W-:-:S03]  /*a5d0*/  IMAD.WIDE R152, R5, 0x2, R134 ;  /* 0x0000000205987825 */ /* 0x001fc600078e0286 */
[----:B------:R0:W2:Y:S04]  /*a5e0*/  LDG.E.U16 R214, [R150.64] ;  /* 0x0000000496d67981 */ /* 0x0000a8000c1e1500 */
[----:B------:R1:W2:Y:S01]  /*a5f0*/  LDG.E.U16 R204, [R152.64] ;  /* 0x0000000498cc7981 */ /* 0x0002a2000c1e1500 */
[----:B----4-:R-:W-:-:S03]  /*a600*/  IMAD.WIDE R148, R5, 0x2, R236 ;  /* 0x0000000205947825 */ /* 0x010fc600078e02ec */
[----:B------:R-:W4:Y:S04]  /*a610*/  LDL.64 R236, [R1+0x10] ;  /* 0x0000100001ec7983 */ /* 0x000f280000100a00 */
[----:B------:R3:W4:Y:S01]  /*a620*/  LDG.E.U16 R218, [R148.64] ;  /* 0x0000000494da7981 */ /* 0x000722000c1e1500 */
[----:B-1----:R-:W-:-:S05]  /*a630*/  IMAD.WIDE R152, R5, 0x2, R136 ;  /* 0x0000000205987825 */ /* 0x002fca00078e0288 */
[----:B------:R1:W4:Y:S01]  /*a640*/  LDG.E.U16 R210, [R152.64] ;  /* 0x0000000498d27981 */ /* 0x000322000c1e1500 */
[----:B---3--:R-:W-:-:S05]  /*a650*/  IMAD.WIDE R148, R5, 0x2, R228 ;  /* 0x0000000205947825 */ /* 0x008fca00078e02e4 */
[----:B------:R3:W4:Y:S01]  /*a660*/  LDG.E.U16 R224, [R148.64] ;  /* 0x0000000494e07981 */ /* 0x000722000c1e1500 */
[----:B0-----:R-:W-:-:S04]  /*a670*/  IMAD.WIDE R150, R5, 0x2, R238 ;  /* 0x0000000205967825 */ /* 0x001fc800078e02ee */
[C---:B-1----:R-:W-:Y:S01]  /*a680*/  IMAD.WIDE R152, R5.reuse, 0x2, R232 ;  /* 0x0000000205987825 */ /* 0x042fe200078e02e8 */
[----:B------:R0:W4:Y:S03]  /*a690*/  LDG.E.U16 R220, [R150.64] ;  /* 0x0000000496dc7981 */ /* 0x000126000c1e1500 */
[C---:B---3--:R-:W-:Y:S01]  /*a6a0*/  IMAD.WIDE R148, R5.reuse, 0x2, R248 ;  /* 0x0000000205947825 */ /* 0x048fe200078e02f8 */
[----:B------:R-:W3:Y:S04]  /*a6b0*/  LDL.64 R232, [R1+0x48] ;  /* 0x0000480001e87983 */ /* 0x000ee80000100a00 */
[----:B------:R4:W3:Y:S01]  /*a6c0*/  LDG.E.U16 R229, [R148.64] ;  /* 0x0000000494e57981 */ /* 0x0008e2000c1e1500 */
[----:B0-----:R-:W-:-:S03]  /*a6d0*/  IMAD.WIDE R150, R5, 0x2, R234 ;  /* 0x0000000205967825 */ /* 0x001fc600078e02ea */
[----:B------:R-:W3:Y:S04]  /*a6e0*/  LDL.64 R248, [R1+0x40] ;  /* 0x0000400001f87983 */ /* 0x000ee80000100a00 */
[----:B------:R2:W3:Y:S04]  /*a6f0*/  LDG.E.U16 R226, [R150.64] ;  /* 0x0000000496e27981 */ /* 0x0004e8000c1e1500 */
[----:B------:R0:W3:Y:S01]  /*a700*/  LDG.E.U16 R216, [R152.64] ;  /* 0x0000000498d87981 */ /* 0x0000e2000c1e1500 */
[----:B--2---:R-:W-:-:S04]  /*a710*/  IMAD.WIDE R150, R5, 0x2, R240 ;  /* 0x0000000205967825 */ /* 0x004fc800078e02f0 */
[----:B----4-:R-:W-:-:S05]  /*a720*/  IMAD.WIDE R148, R5, 0x2, R236 ;  /* 0x0000000205947825 */ /* 0x010fca00078e02ec */
[----:B------:R1:W2:Y:S02]  /*a730*/  LDG.E.U16 R236, [R148.64] ;  /* 0x0000000494ec7981 */ /* 0x0002a4000c1e1500 */
[----:B-1----:R-:W-:-:S05]  /*a740*/  IMAD.WIDE R148, R5, 0x2, R244 ;  /* 0x0000000205947825 */ /* 0x002fca00078e02f4 */
[----:B------:R1:W4:Y:S04]  /*a750*/  LDG.E.U16 R241, [R148.64] ;  /* 0x0000000494f17981 */ /* 0x000328000c1e1500 */
[----:B-1----:R-:W2:Y:S01]  /*a760*/  LDL.64 R148, [R1+0xc0] ;  /* 0x0000c00001947983 */ /* 0x002ea20000100a00 */
[----:B0-----:R-:W-:-:S05]  /*a770*/  IMAD.WIDE R152, R5, 0x2, R138 ;  /* 0x0000000205987825 */ /* 0x001fca00078e028a */
[----:B------:R0:W4:Y:S02]  /*a780*/  LDG.E.U16 R222, [R152.64] ;  /* 0x0000000498de7981 */ /* 0x000124000c1e1500 */
[----:B0-----:R-:W-:-:S05]  /*a790*/  IMAD.WIDE R152, R5, 0x2, R140 ;  /* 0x0000000205987825 */ /* 0x001fca00078e028c */
[----:B------:R3:W4:Y:S02]  /*a7a0*/  LDG.E.U16 R228, [R152.64] ;  /* 0x0000000498e47981 */ /* 0x000724000c1e1500 */
[C---:B---3--:R-:W-:Y:S02]  /*a7b0*/  IMAD.WIDE R152, R5.reuse, 0x2, R232 ;  /* 0x0000000205987825 */ /* 0x048fe400078e02e8 */
[----:B------:R0:W3:Y:S04]  /*a7c0*/  LDG.E.U16 R232, [R150.64] ;  /* 0x0000000496e87981 */ /* 0x0000e8000c1e1500 */
[----:B------:R1:W3:Y:S01]  /*a7d0*/  LDG.E.U16 R233, [R152.64] ;  /* 0x0000000498e97981 */ /* 0x0002e2000c1e1500 */
[----:B0-----:R-:W-:-:S04]  /*a7e0*/  IMAD.WIDE R150, R5, 0x2, R230 ;  /* 0x0000000205967825 */ /* 0x001fc800078e02e6 */
[C---:B-1----:R-:W-:Y:S01]  /*a7f0*/  IMAD.WIDE R152, R5.reuse, 0x2, R142 ;  /* 0x0000000205987825 */ /* 0x042fe200078e028e */
[----:B------:R0:W3:Y:S04]  /*a800*/  LDG.E.U16 R237, [R150.64] ;  /* 0x0000000496ed7981 */ /* 0x0000e8000c1e1500 */
[----:B------:R1:W3:Y:S01]  /*a810*/  LDG.E.U16 R240, [R152.64] ;  /* 0x0000000498f07981 */ /* 0x0002e2000c1e1500 */
[----:B0-----:R-:W-:-:S04]  /*a820*/  IMAD.WIDE R150, R5, 0x2, R164 ;  /* 0x0000000205967825 */ /* 0x001fc800078e02a4 */
[C---:B-1----:R-:W-:Y:S01]  /*a830*/  IMAD.WIDE R152, R5.reuse, 0x2, R144 ;  /* 0x0000000205987825 */ /* 0x042fe200078e0290 */
[----:B------:R0:W3:Y:S04]  /*a840*/  LDG.E.U16 R244, [R150.64] ;  /* 0x0000000496f47981 */ /* 0x0000e8000c1e1500 */
[----:B------:R1:W3:Y:S04]  /*a850*/  LDG.E.U16 R245, [R152.64] ;  /* 0x0000000498f57981 */ /* 0x0002e8000c1e1500 */
[----:B0-----:R-:W3:Y:S01]  /*a860*/  LDL.64 R150, [R1+0x80] ;  /* 0x0000800001967983 */ /* 0x001ee20000100a00 */
[----:B-1----:R-:W-:-:S05]  /*a870*/  IMAD.WIDE R152, R5, 0x2, R248 ;  /* 0x0000000205987825 */ /* 0x002fca00078e02f8 */
[----:B------:R0:W4:Y:S01]  /*a880*/  LDG.E.U16 R252, [R152.64] ;  /* 0x0000000498fc7981 */ /* 0x000122000c1e1500 */
[----:B--2---:R-:W-:-:S05]  /*a890*/  IMAD.WIDE R148, R5, 0x2, R148 ;  /* 0x0000000205947825 */ /* 0x004fca00078e0294 */
[----:B------:R1:W2:Y:S04]  /*a8a0*/  LDG.E.U16 R248, [R148.64] ;  /* 0x0000000494f87981 */ /* 0x0002a8000c1e1500 */
[----:B-1----:R-:W2:Y:S01]  /*a8b0*/  LDL.64 R148, [R1] ;  /* 0x0000000001947983 */ /* 0x002ea20000100a00 */
[----:B0-----:R-:W-:-:S06]  /*a8c0*/  IMAD.WIDE R152, R5, 0x2, R146 ;  /* 0x0000000205987825 */ /* 0x001fcc00078e0292 */
[----:B------:R0:W4:Y:S01]  /*a8d0*/  LDG.E.U16 R152, [R152.64] ;  /* 0x0000000498987981 */ /* 0x000122000c1e1500 */
[----:B---3--:R-:W-:-:S05]  /*a8e0*/  IMAD.WIDE R150, R5, 0x2, R150 ;  /* 0x0000000205967825 */ /* 0x008fca00078e0296 */
[----:B------:R1:W3:Y:S02]  /*a8f0*/  LDG.E.U16 R249, [R150.64] ;  /* 0x0000000496f97981 */ /* 0x0002e4000c1e1500 */
[----:B-1----:R-:W-:-:S06]  /*a900*/  IMAD.WIDE R150, R5, 0x2, R160 ;  /* 0x0000000205967825 */ /* 0x002fcc00078e02a0 */
[----:B------:R1:W3:Y:S01]  /*a910*/  LDG.E.U16 R150, [R150.64] ;  /* 0x0000000496967981 */ /* 0x0002e2000c1e1500 */
[----:B------:R-:W-:-:S04]  /*a920*/  FADD R7, -R19, R7 ;  /* 0x0000000713077221 */ /* 0x000fc80000000100 */
[----:B------:R-:W-:-:S06]  /*a930*/  FMUL R7, R7, 1.4426950216293334961 ;  /* 0x3fb8aa3b07077820 */ /* 0x000fcc0000400000 */
[----:B------:R-:W0:Y:S01]  /*a940*/  MUFU.EX2 R7, R7 ;  /* 0x0000000700077308 */ /* 0x000e220000000800 */
[----:B------:R-:W-:Y:S02]  /*a950*/  F2FP.BF16.PACK_AB R225, R225, R227 ;  /* 0x000000e3e1e1723e */ /* 0x000fe400000010ff */
[----:B------:R-:W-:Y:S01]  /*a960*/  LOP3.LUT R227, R8, 0x10, RZ, 0x3c, !PT ;  /* 0x0000001008e37812 */ /* 0x000fe200078e3cff */
[----:B--2---:R-:W-:-:S06]  /*a970*/  IMAD.WIDE R148, R5, 0x2, R148 ;  /* 0x0000000205947825 */ /* 0x004fcc00078e0294 */
[----:B------:R2:W3:Y:S04]  /*a980*/  LDG.E.U16 R148, [R148.64] ;  /* 0x0000000494947981 */ /* 0x0004e8000c1e1500 */
[----:B--2---:R-:W1:Y:S02]  /*a990*/  S2R R149, SR_TID.X ;  /* 0x0000000000957919 */ /* 0x004e640000002100 */
[----:B-1----:R-:W-:-:S05]  /*a9a0*/  LOP3.LUT R151, R149, 0x1c, RZ, 0xc0, !PT ;  /* 0x0000001c95977812 */ /* 0x002fca00078ec0ff */
[----:B------:R-:W1:Y:S04]  /*a9b0*/  LDS R149, [R151.X4] ;  /* 0x0000000097957984 */ /* 0x000e680000004800 */
[----:B0-----:R-:W-:Y:S01]  /*a9c0*/  LDS R153, [R151.X4+0x80] ;  /* 0x0000800097997984 */ /* 0x001fe20000004800 */
[----:B-1----:R-:W-:-:S03]  /*a9d0*/  FFMA R20, R7, R20, R149 ;  /* 0x0000001407147223 */ /* 0x002fc60000000095 */
[----:B------:R-:W-:Y:S04]  /*a9e0*/  LDS R149, [R151.X4+0x100] ;  /* 0x0001000097957984 */ /* 0x000fe80000004800 */
[----:B------:R-:W-:Y:S04]  /*a9f0*/  LDS R151, [R151.X4+0x180] ;  /* 0x0001800097977984 */ /* 0x000fe80000004800 */
[----:B------:R-:W-:Y:S01]  /*aa00*/  BAR.SYNC.DEFER_BLOCKING 0x0 ;  /* 0x0000000000007b1d */ /* 0x000fe20000010000 */
[----:B------:R-:W-:Y:S02]  /*aa10*/  F2FP.BF16.PACK_AB R217, R217, R219 ;  /* 0x000000dbd9d9723e */ /* 0x000fe400000010ff */
        /* <DEDUP_REMOVED lines=66> */
[----:B----4-:R0:W-:Y:S04]  /*ae40*/  STS.U16 [R227+0x7b00], R222 ;  /* 0x007b00dee3007388 */ /* 0x0101e80000000400 */
        /* <DEDUP_REMOVED lines=37> */
[----:B------:R1:W-:Y:S04]  /*b0a0*/  STS.U16 [R219+0x1e00], R52 ;  /* 0x001e0034db007388 */ /* 0x0003e80000000400 */
        /* <DEDUP_REMOVED lines=21> */
[----:B------:R-:W-:-:S03]  /*b200*/  F2FP.BF16.PACK_AB R209, R209, R211 ;  /* 0x000000d3d1d1723e */ /* 0x000fc600000010ff */
[----:B------:R-:W-:Y:S01]  /*b210*/  STS.U16 [R227+0x4700], R125 ;  /* 0x0047007de3007388 */ /* 0x000fe20000000400 */
[----:B------:R-:W-:-:S03]  /*b220*/  F2FP.BF16.PACK_AB R221, R221, R223 ;  /* 0x000000dfdddd723e */ /* 0x000fc600000010ff */
[----:B------:R-:W-:Y:S01]  /*b230*/  STS.U16 [R227+0x4f00], R154 ;  /* 0x004f009ae3007388 */ /* 0x000fe20000000400 */
[----:B------:R-:W-:Y:S02]  /*b240*/  F2FP.BF16.PACK_AB R205, R205, R207 ;  /* 0x000000cfcdcd723e */ /* 0x000fe400000010ff */
[----:B------:R-:W-:Y:S01]  /*b250*/  F2FP.BF16.PACK_AB R193, R193, R195 ;  /* 0x000000c3c1c1723e */ /* 0x000fe200000010ff */
[----:B------:R-:W-:Y:S01]  /*b260*/  STS.U16 [R227+0x5700], R248 ;  /* 0x005700f8e3007388 */ /* 0x000fe20000000400 */
[----:B------:R-:W-:Y:S02]  /*b270*/  F2FP.BF16.PACK_AB R177, R177, R179 ;  /* 0x000000b3b1b1723e */ /* 0x000fe400000010ff */
[----:B------:R-:W-:Y:S01]  /*b280*/  F2FP.BF16.PACK_AB R189, R189, R191 ;  /* 0x000000bfbdbd723e */ /* 0x000fe200000010ff */
[----:B---3--:R-:W-:Y:S01]  /*b290*/  STS.U16 [R227+0x5f00], R249 ;  /* 0x005f00f9e3007388 */ /* 0x008fe20000000400 */
[----:B------:R-:W-:Y:S02]  /*b2a0*/  F2FP.BF16.PACK_AB R173, R173, R175 ;  /* 0x000000afadad723e */ /* 0x000fe400000010ff */
[----:B------:R-:W-:Y:S01]  /*b2b0*/  LOP3.LUT R22, R9, 0x40, RZ, 0x3c, !PT ;  /* 0x0000004009167812 */ /* 0x000fe200078e3cff */
[----:B------:R-:W-:Y:S01]  /*b2c0*/  STS.U16 [R227+0x6700], R252 ;  /* 0x006700fce3007388 */ /* 0x000fe20000000400 */
[----:B------:R-:W-:-:S02]  /*b2d0*/  F2FP.BF16.PACK_AB R213, R213, R215 ;  /* 0x000000d7d5d5723e */ /* 0x000fc400000010ff */
[----:B------:R-:W-:Y:S01]  /*b2e0*/  F2FP.BF16.PACK_AB R201, R201, R203 ;  /* 0x000000cbc9c9723e */ /* 0x000fe200000010ff */
[----:B------:R-:W-:Y:S01]  /*b2f0*/  STS.U16 [R227+0x6f00], R148 ;  /* 0x006f0094e3007388 */ /* 0x000fe20000000400 */
[----:B------:R-:W-:-:S03]  /*b300*/  F2FP.BF16.PACK_AB R197, R197, R199 ;  /* 0x000000c7c5c5723e */ /* 0x000fc600000010ff */
[----:B------:R-:W-:Y:S01]  /*b310*/  STS.U16 [R227+0x7700], R150 ;  /* 0x00770096e3007388 */ /* 0x000fe20000000400 */
[----:B------:R-:W-:-:S03]  /*b320*/  F2FP.BF16.PACK_AB R185, R185, R187 ;  /* 0x000000bbb9b9723e */ /* 0x000fc600000010ff */
[----:B------:R-:W-:Y:S01]  /*b330*/  STS.U16 [R227+0x7f00], R152 ;  /* 0x007f0098e3007388 */ /* 0x000fe20000000400 */
[----:B------:R-:W-:-:S03]  /*b340*/  F2FP.BF16.PACK_AB R181, R181, R183 ;  /* 0x000000b7b5b5723e */ /* 0x000fc600000010ff */
[----:B------:R-:W-:Y:S01]  /*b350*/  STS [R9+0xa000], R225 ;  /* 0x00a000e109007388 */ /* 0x000fe20000000800 */
[----:B------:R-:W-:-:S03]  /*b360*/  F2FP.BF16.PACK_AB R169, R169, R171 ;  /* 0x000000aba9a9723e */ /* 0x000fc600000010ff */
[----:B------:R-:W-:Y:S01]  /*b370*/  STS [R9+0xa800], R221 ;  /* 0x00a800dd09007388 */ /* 0x000fe20000000800 */
[----:B------:R-:W-:-:S03]  /*b380*/  F2FP.BF16.PACK_AB R163, R163, R167 ;  /* 0x000000a7a3a3723e */ /* 0x000fc600000010ff */
[----:B------:R-:W-:Y:S04]  /*b390*/  STS [R9+0xa080], R209 ;  /* 0x00a080d109007388 */ /* 0x000fe80000000800 */
        /* <DEDUP_REMOVED lines=13> */
[----:B------:R-:W-:Y:S01]  /*b470*/  BAR.SYNC.DEFER_BLOCKING 0x0 ;  /* 0x0000000000007b1d */ /* 0x000fe20000010000 */
[----:B------:R-:W-:-:S04]  /*b480*/  FADD R4, -R18, R4 ;  /* 0x0000000412047221 */ /* 0x000fc80000000100 */
[----:B------:R-:W-:Y:S02]  /*b490*/  FMUL R4, R4, 1.4426950216293334961 ;  /* 0x3fb8aa3b04047820 */ /* 0x000fe40000400000 */
[----:B------:R-:W-:Y:S02]  /*b4a0*/  FADD R3, -R17, R3 ;  /* 0x0000000311037221 */ /* 0x000fe40000000100 */
[----:B------:R-:W-:Y:S02]  /*b4b0*/  FADD R2, -R16, R2 ;  /* 0x0000000210027221 */ /* 0x000fe40000000100 */
[----:B------:R-:W2:Y:S01]  /*b4c0*/  MUFU.EX2 R4, R4 ;  /* 0x0000000400047308 */ /* 0x000ea20000000800 */
[----:B------:R-:W-:Y:S01]  /*b4d0*/  FMUL R3, R3, 1.4426950216293334961 ;  /* 0x3fb8aa3b03037820 */ /* 0x000fe20000400000 */
[----:B------:R-:W-:Y:S04]  /*b4e0*/  LDSM.16.M88.4 R88, [R21+0xa000] ;  /* 0x00a000001558783b */ /* 0x000fe80000000200 */
[----:B------:R-:W3:Y:S04]  /*b4f0*/  LDSM.16.M88.4 R24, [R10] ;  /* 0x000000000a18783b */ /* 0x000ee80000000200 */
[----:B------:R-:W4:Y:S04]  /*b500*/  LDSM.16.M88.4 R28, [R10+0x2000] ;  /* 0x002000000a1c783b */ /* 0x000f280000000200 */
[----:B------:R-:W3:Y:S04]  /*b510*/  LDSM.16.M88.4 R32, [R10+0x4000] ;  /* 0x004000000a20783b */ /* 0x000ee80000000200 */
[----:B------:R-:W3:Y:S04]  /*b520*/  LDSM.16.M88.4 R36, [R10+0x6000] ;  /* 0x006000000a24783b */ /* 0x000ee80000000200 */
[----:B------:R-:W3:Y:S01]  /*b530*/  LDSM.16.M88.4 R44, [R21+0xb000] ;  /* 0x00b00000152c783b */ /* 0x000ee20000000200 */
[----:B------:R-:W-:Y:S01]  /*b540*/  FMUL R2, R2, 1.4426950216293334961 ;  /* 0x3fb8aa3b02027820 */ /* 0x000fe20000400000 */
[----:B------:R-:W3:Y:S01]  /*b550*/  MUFU.EX2 R3, R3 ;  /* 0x0000000300037308 */ /* 0x000ee20000000800 */
[----:B------:R-:W-:Y:S01]  /*b560*/  LOP3.LUT R104, R21, 0x20, RZ, 0x3c, !PT ;  /* 0x0000002015687812 */ /* 0x000fe200078e3cff */
[----:B-1----:R-:W-:-:S06]  /*b570*/  FMUL R52, R7, R72 ;  /* 0x0000004807347220 */ /* 0x002fcc0000400000 */
[----:B------:R-:W1:Y:S01]  /*b580*/  MUFU.EX2 R2, R2 ;  /* 0x0000000200027308 */ /* 0x000e620000000800 */
[C---:B0-----:R-:W-:Y:S02]  /*b590*/  FMUL R53, R7.reuse, R73 ;  /* 0x0000004907357220 */ /* 0x041fe40000400000 */
[C---:B--2---:R-:W-:Y:S02]  /*b5a0*/  FMUL R54, R4.reuse, R74 ;  /* 0x0000004a04367220 */ /* 0x044fe40000400000 */
[C---:B------:R-:W-:Y:S02]  /*b5b0*/  FMUL R55, R4.reuse, R75 ;  /* 0x0000004b04377220 */ /* 0x040fe40000400000 */
[C---:B------:R-:W-:Y:S01]  /*b5c0*/  FMUL R40, R7.reuse, R80 ;  /* 0x0000005007287220 */ /* 0x040fe20000400000 */
[----:B------:R-:W0:Y:S01]  /*b5d0*/  LDSM.16.M88.4 R72, [R104+0xa000] ;  /* 0x00a000006848783b */ /* 0x000e220000000200 */
[----:B------:R-:W-:Y:S02]  /*b5e0*/  FMUL R41, R7, R81 ;  /* 0x0000005107297220 */ /* 0x000fe40000400000 */
[----:B------:R-:W-:-:S02]  /*b5f0*/  FMUL R42, R4, R82 ;  /* 0x00000052042a7220 */ /* 0x000fc40000400000 */
[C---:B------:R-:W-:Y:S02]  /*b600*/  FMUL R43, R4.reuse, R83 ;  /* 0x00000053042b7220 */ /* 0x040fe40000400000 */
[----:B------:R-:W2:Y:S01]  /*b610*/  LDSM.16.M88.4 R80, [R104+0xb000] ;  /* 0x00b000006850783b */ /* 0x000ea20000000200 */
[C---:B------:R-:W-:Y:S02]  /*b620*/  FMUL R48, R7.reuse, R56 ;  /* 0x0000003807307220 */ /* 0x040fe40000400000 */
[C---:B------:R-:W-:Y:S02]  /*b630*/  FMUL R49, R7.reuse, R57 ;  /* 0x0000003907317220 */ /* 0x040fe40000400000 */
[C---:B------:R-:W-:Y:S02]  /*b640*/  FMUL R50, R4.reuse, R58 ;  /* 0x0000003a04327220 */ /* 0x040fe40000400000 */
[----:B------:R-:W-:Y:S02]  /*b650*/  FMUL R51, R4, R59 ;  /* 0x0000003b04337220 */ /* 0x000fe40000400000 */
[----:B------:R-:W-:-:S02]  /*b660*/  FMUL R56, R7, R68 ;  /* 0x0000004407387220 */ /* 0x000fc40000400000 */
[----:B------:R-:W-:Y:S02]  /*b670*/  FMUL R57, R7, R69 ;  /* 0x0000004507397220 */ /* 0x000fe40000400000 */
[C---:B------:R-:W-:Y:S02]  /*b680*/  FMUL R58, R4.reuse, R70 ;  /* 0x00000046043a7220 */ /* 0x040fe40000400000 */
[----:B------:R-:W-:Y:S02]  /*b690*/  FMUL R59, R4, R71 ;  /* 0x00000047043b7220 */ /* 0x000fe40000400000 */
[C---:B---3--:R-:W-:Y:S02]  /*b6a0*/  FMUL R68, R3.reuse, R84 ;  /* 0x0000005403447220 */ /* 0x048fe40000400000 */
[----:B------:R-:W-:Y:S02]  /*b6b0*/  FMUL R69, R3, R85 ;  /* 0x0000005503457220 */ /* 0x000fe40000400000 */
[----:B-1----:R-:W-:-:S02]  /*b6c0*/  FMUL R70, R2, R86 ;  /* 0x0000005602467220 */ /* 0x002fc40000400000 */
[C---:B------:R-:W-:Y:S02]  /*b6d0*/  FMUL R71, R2.reuse, R87 ;  /* 0x0000005702477220 */ /* 0x040fe40000400000 */
[C---:B------:R-:W-:Y:S02]  /*b6e0*/  FMUL R60, R3.reuse, R60 ;  /* 0x0000003c033c7220 */ /* 0x040fe40000400000 */
[C---:B------:R-:W-:Y:S02]  /*b6f0*/  FMUL R61, R3.reuse, R61 ;  /* 0x0000003d033d7220 */ /* 0x040fe40000400000 */
[C---:B------:R-:W-:Y:S02]  /*b700*/  FMUL R62, R2.reuse, R62 ;  /* 0x0000003e023e7220 */ /* 0x040fe40000400000 */
[----:B------:R-:W-:Y:S02]  /*b710*/  FMUL R63, R2, R63 ;  /* 0x0000003f023f7220 */ /* 0x000fe40000400000 */
[----:B------:R-:W-:-:S02]  /*b720*/  FMUL R76, R3, R76 ;  /* 0x0000004c034c7220 */ /* 0x000fc40000400000 */
[C---:B------:R-:W-:Y:S02]  /*b730*/  FMUL R77, R3.reuse, R77 ;  /* 0x0000004d034d7220 */ /* 0x040fe40000400000 */
[C---:B------:R-:W-:Y:S02]  /*b740*/  FMUL R78, R2.reuse, R78 ;  /* 0x0000004e024e7220 */ /* 0x040fe40000400000 */
[C---:B------:R-:W-:Y:S02]  /*b750*/  FMUL R79, R2.reuse, R79 ;  /* 0x0000004f024f7220 */ /* 0x040fe40000400000 */
[C---:B------:R-:W-:Y:S02]  /*b760*/  FMUL R64, R3.reuse, R64 ;  /* 0x0000004003407220 */ /* 0x040fe40000400000 */
[----:B------:R-:W-:Y:S02]  /*b770*/  FMUL R65, R3, R65 ;  /* 0x0000004103417220 */ /* 0x000fe40000400000 */
[----:B------:R-:W-:-:S02]  /*b780*/  FMUL R66, R2, R66 ;  /* 0x0000004202427220 */ /* 0x000fc40000400000 */
[----:B------:R-:W-:Y:S01]  /*b790*/  FMUL R67, R2, R67 ;  /* 0x0000004302437220 */ /* 0x000fe20000400000 */
[----:B------:R-:W-:Y:S01]  /*b7a0*/  HMMA.16816.F32.BF16 R40, R88, R24, R40 ;  /* 0x000000185828723c */ /* 0x000fe20000041828 */
[----:B------:R-:W-:Y:S02]  /*b7b0*/  LOP3.LUT R23, R21, 0x40, RZ, 0x3c, !PT ;  /* 0x0000004015177812 */ /* 0x000fe400078e3cff */
[----:B------:R-:W-:-:S03]  /*b7c0*/  LOP3.LUT R227, R10, 0x40, RZ, 0x3c, !PT ;  /* 0x000000400ae37812 */ /* 0x000fc600078e3cff */
[----:B------:R-:W-:Y:S02]  /*b7d0*/  LDSM.16.M88.4 R92, [R23+0xb000] ;  /* 0x00b00000175c783b */ /* 0x000fe40000000200 */
[C---:B----4-:R-:W-:Y:S02]  /*b7e0*/  HMMA.16816.F32.BF16 R48, R88.reuse, R28, R48 ;  /* 0x0000001c5830723c */ /* 0x050fe40000041830 */
[----:B------:R-:W-:Y:S04]  /*b7f0*/  LDSM.16.M88.4 R84, [R227+0x2000] ;  /* 0x00200000e354783b */ /* 0x000fe80000000200 */
[----:B------:R-:W-:Y:S02]  /*b800*/  LDSM.16.M88.4 R100, [R227+0x4000] ;  /* 0x00400000e364783b */ /* 0x000fe40000000200 */
[C---:B------:R-:W-:Y:S02]  /*b810*/  HMMA.16816.F32.BF16 R52, R88.reuse, R32, R52 ;  /* 0x000000205834723c */ /* 0x040fe40000041834 */
[----:B------:R-:W-:Y:S06]  /*b820*/  LDSM.16.M88.4 R96, [R227+0x6000] ;  /* 0x00600000e360783b */ /* 0x000fec0000000200 */
[----:B------:R-:W-:Y:S01]  /*b830*/  HMMA.16816.F32.BF16 R56, R88, R36, R56 ;  /* 0x000000245838723c */ /* 0x000fe20000041838 */
[----:B------:R-:W-:Y:S07]  /*b840*/  LDSM.16.M88.4 R88, [R23+0xa000] ;  /* 0x00a000001758783b */ /* 0x000fee0000000200 */
[C---:B------:R-:W-:Y:S08]  /*b850*/  HMMA.16816.F32.BF16 R68, R44.reuse, R24, R68 ;  /* 0x000000182c44723c */ /* 0x040ff00000041844 */
[C---:B------:R-:W-:Y:S08]  /*b860*/  HMMA.16816.F32.BF16 R60, R44.reuse, R28, R60 ;  /* 0x0000001c2c3c723c */ /* 0x040ff0000004183c */
[C---:B------:R-:W-:Y:S08]  /*b870*/  HMMA.16816.F32.BF16 R76, R44.reuse, R32, R76 ;  /* 0x000000202c4c723c */ /* 0x040ff0000004184c */
[----:B------:R-:W-:Y:S01]  /*b880*/  HMMA.16816.F32.BF16 R44, R44, R36, R64 ;  /* 0x000000242c2c723c */ /* 0x000fe20000041840 */
[----:B------:R-:W1:Y:S01]  /*b890*/  LDSM.16.M88.4 R64, [R227] ;  /* 0x00000000e340783b */ /* 0x000e620000000200 */
[----:B------:R-:W-:-:S06]  /*b8a0*/  LOP3.LUT R22, R21, 0x60, RZ, 0x3c, !PT ;  /* 0x0000006015167812 */ /* 0x000fcc00078e3cff */
[C---:B0-----:R-:W-:Y:S08]  /*b8b0*/  HMMA.16816.F32.BF16 R40, R72.reuse, R26, R40 ;  /* 0x0000001a4828723c */ /* 0x041ff00000041828 */
[C---:B------:R-:W-:Y:S08]  /*b8c0*/  HMMA.16816.F32.BF16 R48, R72.reuse, R30, R48 ;  /* 0x0000001e4830723c */ /* 0x040ff00000041830 */
[C---:B------:R-:W-:Y:S08]  /*b8d0*/  HMMA.16816.F32.BF16 R52, R72.reuse, R34, R52 ;  /* 0x000000224834723c */ /* 0x040ff00000041834 */
[----:B------:R-:W-:Y:S01]  /*b8e0*/  HMMA.16816.F32.BF16 R56, R72, R38, R56 ;  /* 0x000000264838723c */ /* 0x000fe20000041838 */
[----:B------:R-:W-:Y:S07]  /*b8f0*/  LDSM.16.M88.4 R72, [R21+0xa080] ;  /* 0x00a080001548783b */ /* 0x000fee0000000200 */
[C---:B--2---:R-:W-:Y:S01]  /*b900*/  HMMA.16816.F32.BF16 R68, R80.reuse, R26, R68 ;  /* 0x0000001a5044723c */ /* 0x044fe20000041844 */
[----:B------:R-:W0:Y:S07]  /*b910*/  LDSM.16.M88.4 R24, [R22+0xa000] ;  /* 0x00a000001618783b */ /* 0x000e2e0000000200 */
[C---:B------:R-:W-:Y:S01]  /*b920*/  HMMA.16816.F32.BF16 R60, R80.reuse, R30, R60 ;  /* 0x0000001e503c723c */ /* 0x040fe2000004183c */
[----:B------:R-:W2:Y:S07]  /*b930*/  LDSM.16.M88.4 R28, [R22+0xb000] ;  /* 0x00b00000161c783b */ /* 0x000eae0000000200 */
[C---:B------:R-:W-:Y:S01]  /*b940*/  HMMA.16816.F32.BF16 R76, R80.reuse, R34, R76 ;  /* 0x00000022504c723c */ /* 0x040fe2000004184c */
[----:B------:R-:W3:Y:S07]  /*b950*/  LDSM.16.M88.4 R32, [R10+0x80] ;  /* 0x000080000a20783b */ /* 0x000eee0000000200 */
[----:B------:R-:W-:Y:S01]  /*b960*/  HMMA.16816.F32.BF16 R44, R80, R38, R44 ;  /* 0x00000026502c723c */ /* 0x000fe2000004182c */
[----:B------:R-:W4:Y:S04]  /*b970*/  LDSM.16.M88.4 R36, [R10+0x2080] ;  /* 0x002080000a24783b */ /* 0x000f280000000200 */
[----:B------:R-:W-:Y:S03]  /*b980*/  LDSM.16.M88.4 R80, [R21+0xb080] ;  /* 0x00b080001550783b */ /* 0x000fe60000000200 */
[C---:B-1----:R-:W-:Y:S08]  /*b990*/  HMMA.16816.F32.BF16 R40, R88.reuse, R64, R40 ;  /* 0x000000405828723c */ /* 0x042ff00000041828 */
[C---:B------:R-:W-:Y:S08]  /*b9a0*/  HMMA.16816.F32.BF16 R48, R88.reuse, R84, R48 ;  /* 0x000000545830723c */ /* 0x040ff00000041830 */
[C---:B------:R-:W-:Y:S08]  /*b9b0*/  HMMA.16816.F32.BF16 R52, R88.reuse, R100, R52 ;  /* 0x000000645834723c */ /* 0x040ff00000041834 */
[----:B------:R-:W-:Y:S01]  /*b9c0*/  HMMA.16816.F32.BF16 R56, R88, R96, R56 ;  /* 0x000000605838723c */ /* 0x000fe20000041838 */
[----:B------:R-:W-:Y:S07]  /*b9d0*/  LDSM.16.M88.4 R88, [R10+0x6080] ;  /* 0x006080000a58783b */ /* 0x000fee0000000200 */
[C---:B------:R-:W-:Y:S08]  /*b9e0*/  HMMA.16816.F32.BF16 R68, R92.reuse, R64, R68 ;  /* 0x000000405c44723c */ /* 0x040ff00000041844 */
[C---:B------:R-:W-:Y:S08]  /*b9f0*/  HMMA.16816.F32.BF16 R60, R92.reuse, R84, R60 ;  /* 0x000000545c3c723c */ /* 0x040ff0000004183c */
[C---:B------:R-:W-:Y:S08]  /*ba00*/  HMMA.16816.F32.BF16 R76, R92.reuse, R100, R76 ;  /* 0x000000645c4c723c */ /* 0x040ff0000004184c */
[----:B------:R-:W-:Y:S01]  /*ba10*/  HMMA.16816.F32.BF16 R44, R92, R96, R44 ;  /* 0x000000605c2c723c */ /* 0x000fe2000004182c */
[----:B------:R-:W1:Y:S07]  /*ba20*/  LDSM.16.M88.4 R92, [R10+0x4080] ;  /* 0x004080000a5c783b */ /* 0x000e6e0000000200 */
[C---:B0-----:R-:W-:Y:S08]  /*ba30*/  HMMA.16816.F32.BF16 R40, R24.reuse, R66, R40 ;  /* 0x000000421828723c */ /* 0x041ff00000041828 */
[C---:B------:R-:W-:Y:S08]  /*ba40*/  HMMA.16816.F32.BF16 R48, R24.reuse, R86, R48 ;  /* 0x000000561830723c */ /* 0x040ff00000041830 */
[C---:B------:R-:W-:Y:S08]  /*ba50*/  HMMA.16816.F32.BF16 R52, R24.reuse, R102, R52 ;  /* 0x000000661834723c */ /* 0x040ff00000041834 */
[----:B------:R-:W-:Y:S01]  /*ba60*/  HMMA.16816.F32.BF16 R56, R24, R98, R56 ;  /* 0x000000621838723c */ /* 0x000fe20000041838 */
[----:B------:R-:W0:Y:S07]  /*ba70*/  LDSM.16.M88.4 R24, [R104+0xa080] ;  /* 0x00a080006818783b */ /* 0x000e2e0000000200 */
[C---:B--2---:R-:W-:Y:S01]  /*ba80*/  HMMA.16816.F32.BF16 R68, R28.reuse, R66, R68 ;  /* 0x000000421c44723c */ /* 0x044fe20000041844 */
[----:B------:R-:W-:Y:S07]  /*ba90*/  LDSM.16.M88.4 R64, [R227+0x6080] ;  /* 0x00608000e340783b */ /* 0x000fee0000000200 */
[C---:B------:R-:W-:Y:S01]  /*baa0*/  HMMA.16816.F32.BF16 R60, R28.reuse, R86, R60 ;  /* 0x000000561c3c723c */ /* 0x040fe2000004183c */
[----:B------:R-:W-:Y:S07]  /*bab0*/  LDSM.16.M88.4 R84, [R227+0x80] ;  /* 0x00008000e354783b */ /* 0x000fee0000000200 */
[C---:B------:R-:W-:Y:S01]  /*bac0*/  HMMA.16816.F32.BF16 R76, R28.reuse, R102, R76 ;  /* 0x000000661c4c723c */ /* 0x040fe2000004184c */
[----:B------:R-:W-:Y:S07]  /*bad0*/  LDSM.16.M88.4 R100, [R23+0xb080] ;  /* 0x00b080001764783b */ /* 0x000fee0000000200 */
[----:B------:R-:W-:Y:S01]  /*bae0*/  HMMA.16816.F32.BF16 R44, R28, R98, R44 ;  /* 0x000000621c2c723c */ /* 0x000fe2000004182c */
[----:B------:R-:W2:Y:S07]  /*baf0*/  LDSM.16.M88.4 R28, [R104+0xb080] ;  /* 0x00b08000681c783b */ /* 0x000eae0000000200 */
[C---:B---3--:R-:W-:Y:S08]  /*bb00*/  HMMA.16816.F32.BF16 R40, R72.reuse, R32, R40 ;  /* 0x000000204828723c */ /* 0x048ff00000041828 */
[C---:B----4-:R-:W-:Y:S08]  /*bb10*/  HMMA.16816.F32.BF16 R48, R72.reuse, R36, R48 ;  /* 0x000000244830723c */ /* 0x050ff00000041830 */
[C---:B-1----:R-:W-:Y:S08]  /*bb20*/  HMMA.16816.F32.BF16 R52, R72.reuse, R92, R52 ;  /* 0x0000005c4834723c */ /* 0x042ff00000041834 */
[----:B------:R-:W-:Y:S08]  /*bb30*/  HMMA.16816.F32.BF16 R56, R72, R88, R56 ;  /* 0x000000584838723c */ /* 0x000ff00000041838 */
[C---:B------:R-:W-:Y:S08]  /*bb40*/  HMMA.16816.F32.BF16 R68, R80.reuse, R32, R68 ;  /* 0x000000205044723c */ /* 0x040ff00000041844 */
[C---:B------:R-:W-:Y:S01]  /*bb50*/  HMMA.16816.F32.BF16 R72, R80.reuse, R36, R60 ;  /* 0x000000245048723c */ /* 0x040fe2000004183c */
[----:B------:R-:W-:Y:S07]  /*bb60*/  LDSM.16.M88.4 R60, [R227+0x2080] ;  /* 0x00208000e33c783b */ /* 0x000fee0000000200 */
[C---:B------:R-:W-:Y:S01]  /*bb70*/  HMMA.16816.F32.BF16 R96, R80.reuse, R92, R76 ;  /* 0x0000005c5060723c */ /* 0x040fe2000004184c */
[----:B------:R-:W-:Y:S07]  /*bb80*/  LDSM.16.M88.4 R76, [R227+0x4080] ;  /* 0x00408000e34c783b */ /* 0x000fee0000000200 */
[----:B------:R-:W-:Y:S01]  /*bb90*/  HMMA.16816.F32.BF16 R44, R80, R88, R44 ;  /* 0x00000058502c723c */ /* 0x000fe2000004182c */
[----:B------:R-:W1:Y:S07]  /*bba0*/  LDSM.16.M88.4 R80, [R23+0xa080] ;  /* 0x00a080001750783b */ /* 0x000e6e0000000200 */
[C---:B0-----:R-:W-:Y:S08]  /*bbb0*/  HMMA.16816.F32.BF16 R40, R24.reuse, R34, R40 ;  /* 0x000000221828723c */ /* 0x041ff00000041828 */
[C---:B------:R-:W-:Y:S08]  /*bbc0*/  HMMA.16816.F32.BF16 R48, R24.reuse, R38, R48 ;  /* 0x000000261830723c */ /* 0x040ff00000041830 */
[C---:B------:R-:W-:Y:S08]  /*bbd0*/  HMMA.16816.F32.BF16 R52, R24.reuse, R94, R52 ;  /* 0x0000005e1834723c */ /* 0x040ff00000041834 */
[----:B------:R-:W-:Y:S01]  /*bbe0*/  HMMA.16816.F32.BF16 R56, R24, R90, R56 ;  /* 0x0000005a1838723c */ /* 0x000fe20000041838 */
[----:B------:R-:W-:Y:S07]  /*bbf0*/  LDSM.16.M88.4 R24, [R22+0xb080] ;  /* 0x00b080001618783b */ /* 0x000fee0000000200 */
[C---:B--2---:R-:W-:Y:S08]  /*bc00*/  HMMA.16816.F32.BF16 R68, R28.reuse, R34, R68 ;  /* 0x000000221c44723c */ /* 0x044ff00000041844 */
[C---:B------:R-:W-:Y:S08]  /*bc10*/  HMMA.16816.F32.BF16 R72, R28.reuse, R38, R72 ;  /* 0x000000261c48723c */ /* 0x040ff00000041848 */
[C---:B------:R-:W-:Y:S08]  /*bc20*/  HMMA.16816.F32.BF16 R96, R28.reuse, R94, R96 ;  /* 0x0000005e1c60723c */ /* 0x040ff00000041860 */
[----:B------:R-:W-:Y:S01]  /*bc30*/  HMMA.16816.F32.BF16 R44, R28, R90, R44 ;  /* 0x0000005a1c2c723c */ /* 0x000fe2000004182c */
[----:B------:R-:W0:Y:S07]  /*bc40*/  LDSM.16.M88.4 R28, [R22+0xa080] ;  /* 0x00a08000161c783b */ /* 0x000e2e0000000200 */
[C---:B-1----:R-:W-:Y:S08]  /*bc50*/  HMMA.16816.F32.BF16 R40, R80.reuse, R84, R40 ;  /* 0x000000545028723c */ /* 0x042ff00000041828 */
[C---:B------:R-:W-:Y:S08]  /*bc60*/  HMMA.16816.F32.BF16 R48, R80.reuse, R60, R48 ;  /* 0x0000003c5030723c */ /* 0x040ff00000041830 */
[C---:B------:R-:W-:Y:S08]  /*bc70*/  HMMA.16816.F32.BF16 R52, R80.reuse, R76, R52 ;  /* 0x0000004c5034723c */ /* 0x040ff00000041834 */
[----:B------:R-:W-:Y:S08]  /*bc80*/  HMMA.16816.F32.BF16 R32, R80, R64, R56 ;  /* 0x000000405020723c */ /* 0x000ff00000041838 */
[C---:B------:R-:W-:Y:S08]  /*bc90*/  HMMA.16816.F32.BF16 R36, R100.reuse, R84, R68 ;  /* 0x000000546424723c */ /* 0x040ff00000041844 */
[C---:B------:R-:W-:Y:S08]  /*bca0*/  HMMA.16816.F32.BF16 R88, R100.reuse, R60, R72 ;  /* 0x0000003c6458723c */ /* 0x040ff00000041848 */
[C---:B------:R-:W-:Y:S08]  /*bcb0*/  HMMA.16816.F32.BF16 R96, R100.reuse, R76, R96 ;  /* 0x0000004c6460723c */ /* 0x040ff00000041860 */
[----:B------:R-:W-:Y:S01]  /*bcc0*/  HMMA.16816.F32.BF16 R44, R100, R64, R44 ;  /* 0x00000040642c723c */ /* 0x000fe2000004182c */
[----:B------:R-:W-:-:S04]  /*bcd0*/  IADD3 R0, R0, 0x80, RZ ;  /* 0x0000008000007810 */ /* 0x000fc80007ffe0ff */
[----:B------:R-:W-:Y:S02]  /*bce0*/  ISETP.GE.AND P1, PT, R0, c[0x0][0x1d0], PT ;  /* 0x0000740000007a0c */ /* 0x000fe40003f26270 */
[----:B------:R-:W-:Y:S01]  /*bcf0*/  MOV R7, 0x80 ;  /* 0x0000008000077802 */ /* 0x000fe20000000f00 */
[----:B0-----:R-:W-:Y:S01]  /*bd00*/  HMMA.16816.F32.BF16 R80, R28, R86, R40 ;  /* 0x000000561c50723c */ /* 0x001fe20000041828 */
[----:B------:R-:W-:Y:S01]  /*bd10*/  FFMA R15, R4, R15, R153 ;  /* 0x0000000f040f7223 */ /* 0x000fe20000000099 */
[----:B------:R-:W-:Y:S01]  /*bd20*/  MOV R4, R18 ;  /* 0x0000001200047202 */ /* 0x000fe20000000f00 */
[----:B------:R-:W-:Y:S02]  /*bd30*/  FFMA R14, R3, R14, R149 ;  /* 0x0000000e030e7223 */ /* 0x000fe40000000095 */
[----:B------:R-:W-:-:S03]  /*bd40*/  IMAD R5, R7, c[0x0][0x1b4], R5 ;  /* 0x00006d0007057a24 */ /* 0x000fc600078e0205 */
[----:B------:R-:W-:Y:S01]  /*bd50*/  HMMA.16816.F32.BF16 R56, R28, R62, R48 ;  /* 0x0000003e1c38723c */ /* 0x000fe20000041830 */
[----:B------:R-:W-:Y:S01]  /*bd60*/  IMAD R6, R7, c[0x0][0x1a4], R6 ;  /* 0x0000690007067a24 */ /* 0x000fe200078e0206 */
[----:B------:R-:W-:Y:S01]  /*bd70*/  MOV R7, R19 ;  /* 0x0000001300077202 */ /* 0x000fe20000000f00 */
[----:B------:R-:W-:Y:S01]  /*bd80*/  FFMA R13, R2, R13, R151 ;  /* 0x0000000d020d7223 */ /* 0x000fe20000000097 */
[----:B------:R-:W-:-:S04]  /*bd90*/  MOV R2, R16 ;  /* 0x0000001000027202 */ /* 0x000fc80000000f00 */
[----:B------:R-:W-:Y:S01]  /*bda0*/  HMMA.16816.F32.BF16 R72, R28, R78, R52 ;  /* 0x0000004e1c48723c */ /* 0x000fe20000041834 */
[----:B------:R-:W-:-:S07]  /*bdb0*/  IMAD.MOV.U32 R3, RZ, RZ, R17 ;  /* 0x000000ffff037224 */ /* 0x000fce00078e0011 */
[----:B------:R-:W-:Y:S08]  /*bdc0*/  HMMA.16816.F32.BF16 R68, R28, R66, R32 ;  /* 0x000000421c44723c */ /* 0x000ff00000041820 */
[C---:B------:R-:W-:Y:S08]  /*bdd0*/  HMMA.16816.F32.BF16 R84, R24.reuse, R86, R36 ;  /* 0x000000561854723c */ /* 0x040ff00000041824 */
[C---:B------:R-:W-:Y:S08]  /*bde0*/  HMMA.16816.F32.BF16 R60, R24.reuse, R62, R88 ;  /* 0x0000003e183c723c */ /* 0x040ff00000041858 */
[C---:B------:R-:W-:Y:S08]  /*bdf0*/  HMMA.16816.F32.BF16 R76, R24.reuse, R78, R96 ;  /* 0x0000004e184c723c */ /* 0x040ff00000041860 */
[----:B------:R-:W-:Y:S01]  /*be00*/  HMMA.16816.F32.BF16 R64, R24, R66, R44 ;  /* 0x000000421840723c */ /* 0x000fe2000004182c */
[----:B------:R-:W-:Y:S01]  /*be10*/  @P1 CALL.REL.NOINC `(.L_x_0) ;  /* 0x0000001000001944 */ /* 0x000fe20003c00000 */
[----:B------:R-:W-:Y:S06]  /*be20*/  BRA `(.L_x_1) ;  /* 0xffff9db000007947 */ /* 0x000fec000383ffff */
.L_x_0:
[----:B------:R-:W0:Y:S01]  /*be30*/  S2R R25, SR_TID.X ;  /* 0x0000000000197919 */ /* 0x000e220000002100 */
[----:B------:R-:W-:Y:S01]  /*be40*/  MOV R111, c[0x0][0x1c8] ;  /* 0x00007200006f7a02 */ /* 0x000fe20000000f00 */
[----:B------:R-:W-:Y:S01]  /*be50*/  IMAD.MOV.U32 R128, RZ, RZ, R56 ;  /* 0x000000ffff807224 */ /* 0x000fe200078e0038 */
[----:B------:R-:W-:Y:S01]  /*be60*/  MOV R119, R20 ;  /* 0x0000001400777202 */ /* 0x000fe20000000f00 */
[----:B------:R-:W1:Y:S01]  /*be70*/  S2R R22, SR_TID.X ;  /* 0x0000000000167919 */ /* 0x000e620000002100 */
[----:B------:R-:W-:-:S02]  /*be80*/  MOV R130, R83 ;  /* 0x0000005300827202 */ /* 0x000fc40000000f00 */
[----:B------:R-:W-:Y:S01]  /*be90*/  MOV R83, R15 ;  /* 0x0000000f00537202 */ /* 0x000fe20000000f00 */
[----:B------:R-:W2:Y:S01]  /*bea0*/  S2R R125, SR_CTAID.X ;  /* 0x00000000007d7919 */ /* 0x000ea20000002500 */
[----:B------:R-:W-:Y:S01]  /*beb0*/  FMUL R20, R119, 8388608 ;  /* 0x4b00000077147820 */ /* 0x000fe20000400000 */
[----:B------:R-:W-:Y:S02]  /*bec0*/  MOV R134, R81 ;  /* 0x0000005100867202 */ /* 0x000fe40000000f00 */
[----:B------:R-:W3:Y:S01]  /*bed0*/  S2R R129, SR_CTAID.Y ;  /* 0x0000000000817919 */ /* 0x000ee20000002600 */
[----:B------:R-:W-:Y:S01]  /*bee0*/  FMUL R56, R83, 8388608 ;  /* 0x4b00000053387820 */ /* 0x000fe20000400000 */
[----:B------:R-:W-:Y:S02]  /*bef0*/  MOV R81, R14 ;  /* 0x0000000e00517202 */ /* 0x000fe40000000f00 */
[----:B------:R-:W-:Y:S01]  /*bf00*/  MOV R116, R68 ;  /* 0x0000004400747202 */ /* 0x000fe20000000f00 */
[----:B------:R-:W-:Y:S01]  /*bf10*/  BAR.SYNC.DEFER_BLOCKING 0x0 ;  /* 0x0000000000007b1d */ /* 0x000fe20000010000 */
[----:B------:R-:W-:-:S02]  /*bf20*/  MOV R118, R73 ;  /* 0x0000004900767202 */ /* 0x000fc40000000f00 */
[----:B------:R-:W-:Y:S02]  /*bf30*/  MOV R73, R13 ;  /* 0x0000000d00497202 */ /* 0x000fe40000000f00 */
[----:B------:R-:W-:Y:S02]  /*bf40*/  MOV R132, R82 ;  /* 0x0000005200847202 */ /* 0x000fe40000000f00 */
[----:B0-----:R-:W-:Y:S02]  /*bf50*/  SHF.R.U32.HI R31, RZ, 0x5, R25 ;  /* 0x00000005ff1f7819 */ /* 0x001fe40000011619 */
[----:B------:R-:W-:Y:S02]  /*bf60*/  SHF.L.U32 R0, R25, 0x2, RZ ;  /* 0x0000000219007819 */ /* 0x000fe400000006ff */
[----:B------:R-:W-:Y:S02]  /*bf70*/  SGXT.U32 R31, R31, 0x2 ;  /* 0x000000021f1f781a */ /* 0x000fe40000000000 */
[----:B------:R-:W-:-:S02]  /*bf80*/  LOP3.LUT R2, R0, 0x38, RZ, 0xc0, !PT ;  /* 0x0000003800027812 */ /* 0x000fc400078ec0ff */
[C---:B-1----:R-:W-:Y:S01]  /*bf90*/  LOP3.LUT R23, R22.reuse, 0x60, RZ, 0xc0, !PT ;  /* 0x0000006016177812 */ /* 0x042fe200078ec0ff */
[----:B------:R-:W-:Y:S01]  /*bfa0*/  IMAD R31, R31, c[0x0][0x1c8], RZ ;  /* 0x000072001f1f7a24 */ /* 0x000fe200078e02ff */
[C---:B------:R-:W-:Y:S02]  /*bfb0*/  LOP3.LUT R24, R22.reuse, 0x7f, RZ, 0xc0, !PT ;  /* 0x0000007f16187812 */ /* 0x040fe400078ec0ff */
[----:B------:R-:W-:Y:S02]  /*bfc0*/  LEA R108, R23, R2, 0x4 ;  /* 0x00000002176c7211 */ /* 0x000fe400078e20ff */
[C---:B------:R-:W-:Y:S02]  /*bfd0*/  LEA R8, R111.reuse, R31, 0x2 ;  /* 0x0000001f6f087211 */ /* 0x040fe400078e10ff */
[----:B------:R-:W-:Y:S02]  /*bfe0*/  SHF.L.U32 R23, R22, 0x3, RZ ;  /* 0x0000000316177819 */ /* 0x000fe400000006ff */
[----:B------:R-:W-:-:S02]  /*bff0*/  LEA R9, R111, R8, 0x2 ;  /* 0x000000086f097211 */ /* 0x000fc400078e10ff */
[----:B------:R-:W-:Y:S02]  /*c000*/  LOP3.LUT R2, R23, 0x180, RZ, 0xc0, !PT ;  /* 0x0000018017027812 */ /* 0x000fe400078ec0ff */
[C---:B------:R-:W-:Y:S02]  /*c010*/  LEA R10, R111.reuse, R9, 0x2 ;  /* 0x000000096f0a7211 */ /* 0x040fe400078e10ff */
[----:B------:R-:W-:Y:S02]  /*c020*/  ISETP.GE.U32.AND P0, PT, R24, 0x20, PT ;  /* 0x000000201800780c */ /* 0x000fe40003f06070 */
[----:B------:R-:W-:Y:S01]  /*c030*/  SHF.R.S32.HI R4, RZ, 0x4, R25 ;  /* 0x00000004ff047819 */ /* 0x000fe20000011419 */
[----:B------:R-:W-:Y:S01]  /*c040*/  IMAD R11, R111, 0x4, R10 ;  /* 0x000000046f0b7824 */ /* 0x000fe200078e020a */
[C---:B------:R-:W-:Y:S02]  /*c050*/  LOP3.LUT R127, R25.reuse, 0x1f, RZ, 0xc0, !PT ;  /* 0x0000001f197f7812 */ /* 0x040fe400078ec0ff */
[----:B------:R-:W-:-:S02]  /*c060*/  SHF.L.U32 R3, R25, 0x6, RZ ;  /* 0x0000000619037819 */ /* 0x000fc400000006ff */
[----:B------:R-:W-:Y:S02]  /*c070*/  LEA R22, R111, R11, 0x2 ;  /* 0x0000000b6f167211 */ /* 0x000fe400078e10ff */
[C---:B------:R-:W-:Y:S02]  /*c080*/  SHF.L.U32 R6, R25.reuse, 0x4, RZ ;  /* 0x0000000419067819 */ /* 0x040fe400000006ff */
[----:B------:R-:W-:Y:S01]  /*c090*/  SHF.L.U32 R5, R25, 0x9, RZ ;  /* 0x0000000919057819 */ /* 0x000fe200000006ff */
[----:B------:R-:W-:Y:S01]  /*c0a0*/  IMAD R23, R111, 0x4, R22 ;  /* 0x000000046f177824 */ /* 0x000fe200078e0216 */
[--C-:B------:R-:W-:Y:S01]  /*c0b0*/  LOP3.LUT R30, R2, 0x48, R25.reuse, 0xf8, !PT ;  /* 0x00000048021e7812 */ /* 0x100fe200078ef819 */
[----:B---3--:R-:W-:Y:S01]  /*c0c0*/  IMAD R2, R129, c[0x0][0x1c0], RZ ;  /* 0x0000700081027a24 */ /* 0x008fe200078e02ff */
[----:B------:R-:W-:Y:S02]  /*c0d0*/  SHF.R.U32.HI R7, RZ, 0x1, R25 ;  /* 0x00000001ff077819 */ /* 0x000fe40000011619 */
[----:B------:R-:W-:-:S02]  /*c0e0*/  LEA R24, R111, R23, 0x2 ;  /* 0x000000176f187211 */ /* 0x000fc400078e10ff */
[----:B------:R-:W-:Y:S02]  /*c0f0*/  SGXT R4, R4, 0x1 ;  /* 0x000000010404781a */ /* 0x000fe40000000200 */
[----:B------:R-:W-:Y:S02]  /*c100*/  LEA R25, R111, R24, 0x2 ;  /* 0x000000186f197211 */ /* 0x000fe400078e10ff */
[----:B--2---:R-:W-:Y:S02]  /*c110*/  LEA R125, R125, R127, 0x5 ;  /* 0x0000007f7d7d7211 */ /* 0x004fe400078e28ff */
[----:B------:R-:W-:Y:S02]  /*c120*/  LEA R26, R111, R25, 0x2 ;  /* 0x000000196f1a7211 */ /* 0x000fe400078e10ff */
[----:B------:R-:W-:Y:S02]  /*c130*/  LOP3.LUT R12, R6, 0x70, RZ, 0xc0, !PT ;  /* 0x00000070060c7812 */ /* 0x000fe400078ec0ff */
[----:B------:R-:W-:Y:S01]  /*c140*/  LOP3.LUT R7, R7, 0xc, RZ, 0xc0, !PT ;  /* 0x0000000c07077812 */ /* 0x000fe200078ec0ff */
[----:B------:R-:W-:Y:S01]  /*c150*/  IMAD R27, R111, 0x4, R26 ;  /* 0x000000046f1b7824 */ /* 0x000fe200078e021a */
[----:B------:R-:W-:Y:S01]  /*c160*/  LOP3.LUT R6, R4, 0x840, RZ, 0xc0, !PT ;  /* 0x0000084004067812 */ /* 0x000fe200078ec0ff */
[----:B------:R-:W-:Y:S01]  /*c170*/  IMAD R4, R125, c[0x0][0x1c4], RZ ;  /* 0x000071007d047a24 */ /* 0x000fe200078e02ff */
[----:B------:R-:W-:-:S02]  /*c180*/  LOP3.LUT R21, R12, 0x1800, R5, 0xf8, !PT ;  /* 0x000018000c157812 */ /* 0x000fc400078ef805 */
[----:B------:R-:W-:Y:S01]  /*c190*/  IADD3 R12, R12, R7, RZ ;  /* 0x000000070c0c7210 */ /* 0x000fe20007ffe0ff */
[----:B------:R-:W-:Y:S01]  /*c1a0*/  IMAD.HI R5, R4, 0x2, RZ ;  /* 0x0000000204057827 */ /* 0x000fe200078e02ff */
[----:B------:R-:W-:Y:S02]  /*c1b0*/  LOP3.LUT R7, R6, 0x40, R3, 0x78, !PT ;  /* 0x0000004006077812 */ /* 0x000fe400078e7803 */
[C---:B------:R-:W-:Y:S01]  /*c1c0*/  SHF.L.U32 R3, R2.reuse, 0x1, RZ ;  /* 0x0000000102037819 */ /* 0x040fe200000006ff */
[----:B------:R-:W-:Y:S01]  /*c1d0*/  IMAD.HI R2, R2, 0x2, RZ ;  /* 0x0000000202027827 */ /* 0x000fe200078e02ff */
[----:B------:R-:W-:Y:S02]  /*c1e0*/  SHF.L.U32 R6, R4, 0x1, RZ ;  /* 0x0000000104067819 */ /* 0x000fe400000006ff */
[----:B------:R-:W-:Y:S02]  /*c1f0*/  LEA R28, R111, R27, 0x2 ;  /* 0x0000001b6f1c7211 */ /* 0x000fe400078e10ff */
[----:B------:R-:W-:-:S02]  /*c200*/  IADD3 R112, P1, P2, R6, c[0x0][0x178], R3 ;  /* 0x00005e0006707a10 */ /* 0x000fc40007a3e003 */
[----:B------:R-:W-:Y:S02]  /*c210*/  LEA R29, R111, R28, 0x2 ;  /* 0x0000001c6f1d7211 */ /* 0x000fe400078e10ff */
[----:B------:R-:W-:Y:S02]  /*c220*/  IADD3.X R114, R5, c[0x0][0x17c], R2, P1, P2 ;  /* 0x00005f0005727a10 */ /* 0x000fe40000fe4402 */
[----:B------:R-:W-:Y:S02]  /*c230*/  LOP3.LUT R21, R21, R30, RZ, 0x3c, !PT ;  /* 0x0000001e15157212 */ /* 0x000fe400078e3cff */
[----:B------:R-:W-:Y:S02]  /*c240*/  LEA R6, P1, R31, R112, 0x1 ;  /* 0x000000701f067211 */ /* 0x000fe400078208ff */
[----:B------:R-:W-:Y:S02]  /*c250*/  LEA R30, R111, R29, 0x2 ;  /* 0x0000001d6f1e7211 */ /* 0x000fe400078e10ff */
[----:B------:R-:W-:-:S02]  /*c260*/  IADD3 R108, R108, R7, RZ ;  /* 0x000000076c6c7210 */ /* 0x000fc40007ffe0ff */
[----:B------:R-:W-:Y:S02]  /*c270*/  LEA.HI.X.SX32 R7, R31, R114, 0x1, P1 ;  /* 0x000000721f077211 */ /* 0x000fe400008f0eff */
[C---:B------:R-:W-:Y:S02]  /*c280*/  LEA R4, P2, R8.reuse, R112, 0x1 ;  /* 0x0000007008047211 */ /* 0x040fe400078408ff */
[----:B------:R-:W-:Y:S02]  /*c290*/  LEA R31, R111, R30, 0x2 ;  /* 0x0000001e6f1f7211 */ /* 0x000fe400078e10ff */
[----:B------:R-:W-:Y:S02]  /*c2a0*/  LEA.HI.X.SX32 R5, R8, R114, 0x1, P2 ;  /* 0x0000007208057211 */ /* 0x000fe400010f0eff */
[-C--:B------:R-:W-:Y:S01]  /*c2b0*/  LEA R2, P3, R9, R112.reuse, 0x1 ;  /* 0x0000007009027211 */ /* 0x080fe200078608ff */
[----:B------:R-:W-:Y:S01]  /*c2c0*/  IMAD R8, R111, 0x4, R31 ;  /* 0x000000046f087824 */ /* 0x000fe200078e021f */
[----:B------:R-:W-:-:S02]  /*c2d0*/  LEA R106, P1, R10, R112, 0x1 ;  /* 0x000000700a6a7211 */ /* 0x000fc400078208ff */
[----:B------:R-:W-:Y:S02]  /*c2e0*/  LEA.HI.X.SX32 R3, R9, R114, 0x1, P3 ;  /* 0x0000007209037211 */ /* 0x000fe400018f0eff */
[----:B------:R-:W-:Y:S02]  /*c2f0*/  LEA R9, R111, R8, 0x2 ;  /* 0x000000086f097211 */ /* 0x000fe400078e10ff */
[----:B------:R-:W-:Y:S02]  /*c300*/  LEA.HI.X.SX32 R107, R10, R114, 0x1, P1 ;  /* 0x000000720a6b7211 */ /* 0x000fe400008f0eff */
[-C--:B------:R-:W-:Y:S02]  /*c310*/  LEA R104, P1, R11, R112.reuse, 0x1 ;  /* 0x000000700b687211 */ /* 0x080fe400078208ff */
[----:B------:R-:W-:Y:S02]  /*c320*/  LEA R10, R111, R9, 0x2 ;  /* 0x000000096f0a7211 */ /* 0x000fe400078e10ff */
[----:B------:R-:W-:-:S02]  /*c330*/  LEA R102, P2, R22, R112, 0x1 ;  /* 0x0000007016667211 */ /* 0x000fc400078408ff */
[----:B------:R-:W-:Y:S02]  /*c340*/  LEA.HI.X.SX32 R105, R11, R114, 0x1, P1 ;  /* 0x000000720b697211 */ /* 0x000fe400008f0eff */
[----:B------:R-:W-:Y:S02]  /*c350*/  LEA R11, R111, R10, 0x2 ;  /* 0x0000000a6f0b7211 */ /* 0x000fe400078e10ff */
[----:B------:R-:W-:Y:S02]  /*c360*/  LEA R100, P3, R23, R112, 0x1 ;  /* 0x0000007017647211 */ /* 0x000fe400078608ff */
[-C--:B------:R-:W-:Y:S02]  /*c370*/  LEA.HI.X.SX32 R103, R22, R114.reuse, 0x1, P2 ;  /* 0x0000007216677211 */ /* 0x080fe400010f0eff */
[----:B------:R-:W-:Y:S02]  /*c380*/  LEA R22, R111, R11, 0x2 ;  /* 0x0000000b6f167211 */ /* 0x000fe400078e10ff */
[----:B------:R-:W-:-:S02]  /*c390*/  LEA.HI.X.SX32 R101, R23, R114, 0x1, P3 ;  /* 0x0000007217657211 */ /* 0x000fc400018f0eff */
[-C--:B------:R-:W-:Y:S02]  /*c3a0*/  LEA R98, P1, R24, R112.reuse, 0x1 ;  /* 0x0000007018627211 */ /* 0x080fe400078208ff */
[----:B------:R-:W-:Y:S02]  /*c3b0*/  LEA R94, P3, R26, R112, 0x1 ;  /* 0x000000701a5e7211 */ /* 0x000fe400078608ff */
[----:B------:R-:W-:Y:S02]  /*c3c0*/  LEA R23, R111, R22, 0x2 ;  /* 0x000000166f177211 */ /* 0x000fe400078e10ff */
[-C--:B------:R-:W-:Y:S02]  /*c3d0*/  LEA.HI.X.SX32 R99, R24, R114.reuse, 0x1, P1 ;  /* 0x0000007218637211 */ /* 0x080fe400008f0eff */
[----:B------:R-:W-:Y:S02]  /*c3e0*/  LEA.HI.X.SX32 R95, R26, R114, 0x1, P3 ;  /* 0x000000721a5f7211 */ /* 0x000fe400018f0eff */
[----:B------:R-:W-:-:S02]  /*c3f0*/  LEA R96, P2, R25, R112, 0x1 ;  /* 0x0000007019607211 */ /* 0x000fc400078408ff */
[-C--:B------:R-:W-:Y:S02]  /*c400*/  LEA R88, P3, R29, R112.reuse, 0x1 ;  /* 0x000000701d587211 */ /* 0x080fe400078608ff */
[----:B------:R-:W-:Y:S02]  /*c410*/  LEA R24, R111, R23, 0x2 ;  /* 0x000000176f187211 */ /* 0x000fe400078e10ff */
[----:B------:R-:W-:Y:S02]  /*c420*/  LEA R92, P1, R27, R112, 0x1 ;  /* 0x000000701b5c7211 */ /* 0x000fe400078208ff */
[-C--:B------:R-:W-:Y:S01]  /*c430*/  LEA.HI.X.SX32 R97, R25, R114.reuse, 0x1, P2 ;  /* 0x0000007219617211 */ /* 0x080fe200010f0eff */
[----:B------:R-:W-:Y:S01]  /*c440*/  IMAD R25, R111, 0x4, R24 ;  /* 0x000000046f197824 */ /* 0x000fe200078e0218 */
[----:B------:R-:W-:Y:S02]  /*c450*/  LEA.HI.X.SX32 R89, R29, R114, 0x1, P3 ;  /* 0x000000721d597211 */ /* 0x000fe400018f0eff */
[----:B------:R-:W-:-:S02]  /*c460*/  LEA R52, P3, R8, R112, 0x1 ;  /* 0x0000007008347211 */ /* 0x000fc400078608ff */
[----:B------:R-:W-:Y:S02]  /*c470*/  LEA.HI.X.SX32 R93, R27, R114, 0x1, P1 ;  /* 0x000000721b5d7211 */ /* 0x000fe400008f0eff */
[----:B------:R-:W-:Y:S02]  /*c480*/  LEA R50, P1, R30, R112, 0x1 ;  /* 0x000000701e327211 */ /* 0x000fe400078208ff */
[----:B------:R-:W-:Y:S02]  /*c490*/  LEA.HI.X.SX32 R53, R8, R114, 0x1, P3 ;  /* 0x0000007208357211 */ /* 0x000fe400018f0eff */
[----:B------:R-:W-:Y:S02]  /*c4a0*/  LEA R90, P2, R28, R112, 0x1 ;  /* 0x000000701c5a7211 */ /* 0x000fe400078408ff */
[----:B------:R-:W-:Y:S02]  /*c4b0*/  LEA R8, R111, R25, 0x2 ;  /* 0x000000196f087211 */ /* 0x000fe400078e10ff */
[----:B------:R-:W-:-:S02]  /*c4c0*/  LEA.HI.X.SX32 R51, R30, R114, 0x1, P1 ;  /* 0x000000721e337211 */ /* 0x000fc400008f0eff */
[----:B------:R-:W-:Y:S02]  /*c4d0*/  LEA R46, P1, R9, R112, 0x1 ;  /* 0x00000070092e7211 */ /* 0x000fe400078208ff */
[----:B------:R-:W-:Y:S02]  /*c4e0*/  LEA.HI.X.SX32 R91, R28, R114, 0x1, P2 ;  /* 0x000000721c5b7211 */ /* 0x000fe400010f0eff */
[----:B------:R-:W-:Y:S02]  /*c4f0*/  LEA R26, R111, R8, 0x2 ;  /* 0x000000086f1a7211 */ /* 0x000fe400078e10ff */
[----:B------:R-:W-:Y:S02]  /*c500*/  LEA R54, P2, R31, R112, 0x1 ;  /* 0x000000701f367211 */ /* 0x000fe400078408ff */
[----:B------:R-:W-:Y:S02]  /*c510*/  LEA.HI.X.SX32 R47, R9, R114, 0x1, P1 ;  /* 0x00000072092f7211 */ /* 0x000fe400008f0eff */
[----:B------:R-:W-:-:S02]  /*c520*/  LEA R9, R111, R26, 0x2 ;  /* 0x0000001a6f097211 */ /* 0x000fc400078e10ff */
[----:B------:R-:W-:Y:S02]  /*c530*/  LEA.HI.X.SX32 R55, R31, R114, 0x1, P2 ;  /* 0x000000721f377211 */ /* 0x000fe400010f0eff */
[-C--:B------:R-:W-:Y:S02]  /*c540*/  LEA R42, P2, R10, R112.reuse, 0x1 ;  /* 0x000000700a2a7211 */ /* 0x080fe400078408ff */
[----:B------:R-:W-:Y:S02]  /*c550*/  LEA R34, P1, R22, R112, 0x1 ;  /* 0x0000007016227211 */ /* 0x000fe400078208ff */
[----:B------:R-:W-:Y:S02]  /*c560*/  LEA R27, R111, R9, 0x2 ;  /* 0x000000096f1b7211 */ /* 0x000fe400078e10ff */
[----:B------:R-:W-:Y:S02]  /*c570*/  LEA.HI.X.SX32 R43, R10, R114, 0x1, P2 ;  /* 0x000000720a2b7211 */ /* 0x000fe400010f0eff */
[----:B------:R-:W-:-:S02]  /*c580*/  LEA R38, P3, R11, R112, 0x1 ;  /* 0x000000700b267211 */ /* 0x000fc400078608ff */
[----:B------:R-:W-:Y:S02]  /*c590*/  LEA R30, P2, R23, R112, 0x1 ;  /* 0x00000070171e7211 */ /* 0x000fe400078408ff */
[-C--:B------:R-:W-:Y:S02]  /*c5a0*/  LEA.HI.X.SX32 R35, R22, R114.reuse, 0x1, P1 ;  /* 0x0000007216237211 */ /* 0x080fe400008f0eff */
[----:B------:R-:W-:Y:S02]  /*c5b0*/  LEA R22, R111, R27, 0x2 ;  /* 0x0000001b6f167211 */ /* 0x000fe400078e10ff */
[-C--:B------:R-:W-:Y:S02]  /*c5c0*/  LEA.HI.X.SX32 R39, R11, R114.reuse, 0x1, P3 ;  /* 0x000000720b277211 */ /* 0x080fe400018f0eff */
[----:B------:R-:W-:Y:S02]  /*c5d0*/  LEA.HI.X.SX32 R31, R23, R114, 0x1, P2 ;  /* 0x00000072171f7211 */ /* 0x000fe400010f0eff */
[----:B------:R-:W-:-:S02]  /*c5e0*/  LEA R28, P3, R24, R112, 0x1 ;  /* 0x00000070181c7211 */ /* 0x000fc400078608ff */
[----:B------:R-:W-:Y:S02]  /*c5f0*/  LEA R10, P2, R8, R112, 0x1 ;  /* 0x00000070080a7211 */ /* 0x000fe400078408ff */
[C---:B------:R-:W-:Y:S02]  /*c600*/  LEA R23, R111.reuse, R22, 0x2 ;  /* 0x000000166f177211 */ /* 0x040fe400078e10ff */
[-C--:B------:R-:W-:Y:S02]  /*c610*/  LEA.HI.X.SX32 R29, R24, R114.reuse, 0x1, P3 ;  /* 0x00000072181d7211 */ /* 0x080fe400018f0eff */
[----:B------:R-:W-:Y:S01]  /*c620*/  LEA.HI.X.SX32 R11, R8, R114, 0x1, P2 ;  /* 0x00000072080b7211 */ /* 0x000fe200010f0eff */
[----:B------:R-:W-:Y:S01]  /*c630*/  IMAD R109, R111, 0x4, R23 ;  /* 0x000000046f6d7824 */ /* 0x000fe200078e0217 */
[-C--:B------:R-:W-:Y:S02]  /*c640*/  LEA R48, P3, R26, R112.reuse, 0x1 ;  /* 0x000000701a307211 */ /* 0x080fe400078608ff */
[----:B------:R-:W-:-:S02]  /*c650*/  LEA R40, P2, R27, R112, 0x1 ;  /* 0x000000701b287211 */ /* 0x000fc400078408ff */
[----:B------:R-:W-:Y:S02]  /*c660*/  LEA R24, P1, R25, R112, 0x1 ;  /* 0x0000007019187211 */ /* 0x000fe400078208ff */
[-C--:B------:R-:W-:Y:S02]  /*c670*/  LEA.HI.X.SX32 R49, R26, R114.reuse, 0x1, P3 ;  /* 0x000000721a317211 */ /* 0x080fe400018f0eff */
[----:B------:R-:W-:Y:S02]  /*c680*/  LEA.HI.X.SX32 R41, R27, R114, 0x1, P2 ;  /* 0x000000721b297211 */ /* 0x000fe400010f0eff */
[-C--:B------:R-:W-:Y:S02]  /*c690*/  LEA R36, P3, R22, R112.reuse, 0x1 ;  /* 0x0000007016247211 */ /* 0x080fe400078608ff */
[----:B------:R-:W-:Y:S02]  /*c6a0*/  LEA R26, P2, R109, R112, 0x1 ;  /* 0x000000706d1a7211 */ /* 0x000fe400078408ff */
[----:B------:R-:W-:-:S02]  /*c6b0*/  LEA R110, R111, R109, 0x2 ;  /* 0x0000006d6f6e7211 */ /* 0x000fc400078e10ff */
[----:B------:R-:W-:Y:S02]  /*c6c0*/  LEA.HI.X.SX32 R25, R25, R114, 0x1, P1 ;  /* 0x0000007219197211 */ /* 0x000fe400008f0eff */
[----:B------:R-:W-:Y:S02]  /*c6d0*/  LEA R44, P1, R9, R112, 0x1 ;  /* 0x00000070092c7211 */ /* 0x000fe400078208ff */
[-C--:B------:R-:W-:Y:S02]  /*c6e0*/  LEA.HI.X.SX32 R37, R22, R114.reuse, 0x1, P3 ;  /* 0x0000007216257211 */ /* 0x080fe400018f0eff */
[----:B------:R-:W-:Y:S02]  /*c6f0*/  LEA.HI.X.SX32 R27, R109, R114, 0x1, P2 ;  /* 0x000000726d1b7211 */ /* 0x000fe400010f0eff */
[----:B------:R-:W-:Y:S02]  /*c700*/  LEA R8, P3, R110, R112, 0x1 ;  /* 0x000000706e087211 */ /* 0x000fe400078608ff */
[----:B------:R-:W-:-:S02]  /*c710*/  FSETP.GEU.AND P2, PT, R119, 1.175494350822287508e-38, PT ;  /* 0x008000007700780b */ /* 0x000fc40003f4e000 */
[-C--:B------:R-:W-:Y:S02]  /*c720*/  LEA.HI.X.SX32 R45, R9, R114.reuse, 0x1, P1 ;  /* 0x00000072092d7211 */ /* 0x080fe400008f0eff */
[----:B------:R-:W-:Y:S02]  /*c730*/  LEA.HI.X.SX32 R9, R110, R114, 0x1, P3 ;  /* 0x000000726e097211 */ /* 0x000fe400018f0eff */
[----:B------:R-:W-:Y:S02]  /*c740*/  FSEL R15, R20, R119, !P2 ;  /* 0x00000077140f7208 */ /* 0x000fe40005000000 */
[----:B------:R-:W-:Y:S02]  /*c750*/  LEA R111, R111, R110, 0x2 ;  /* 0x0000006e6f6f7211 */ /* 0x000fe400078e10ff */
[----:B------:R-:W-:Y:S02]  /*c760*/  FSETP.GEU.AND P3, PT, R83, 1.175494350822287508e-38, PT ;  /* 0x008000005300780b */ /* 0x000fe40003f6e000 */
[----:B------:R-:W-:-:S02]  /*c770*/  LEA R32, P1, R23, R112, 0x1 ;  /* 0x0000007017207211 */ /* 0x000fc400078208ff */
[----:B------:R-:W-:Y:S02]  /*c780*/  IADD3 R20, R15, -0x3f3504f3, RZ ;  /* 0xc0cafb0d0f147810 */ /* 0x000fe40007ffe0ff */
[----:B------:R-:W-:Y:S01]  /*c790*/  LEA R22, P4, R111, R112, 0x1 ;  /* 0x000000706f167211 */ /* 0x000fe200078808ff */
[----:B------:R-:W-:Y:S01]  /*c7a0*/  IMAD.MOV.U32 R112, RZ, RZ, R74 ;  /* 0x000000ffff707224 */ /* 0x000fe200078e004a */
[----:B------:R-:W-:Y:S01]  /*c7b0*/  FSEL R14, R56, R83, !P3 ;  /* 0x00000053380e7208 */ /* 0x000fe20005800000 */
[----:B------:R-:W-:Y:S01]  /*c7c0*/  FMUL R56, R81, 8388608 ;  /* 0x4b00000051387820 */ /* 0x000fe20000400000 */
[-C--:B------:R-:W-:Y:S02]  /*c7d0*/  LEA.HI.X.SX32 R33, R23, R114.reuse, 0x1, P1 ;  /* 0x0000007217217211 */ /* 0x080fe400008f0eff */
[----:B------:R-:W-:Y:S02]  /*c7e0*/  LOP3.LUT R68, R20, 0xff800000, RZ, 0xc0, !PT ;  /* 0xff80000014447812 */ /* 0x000fe400078ec0ff */
[----:B------:R-:W-:-:S02]  /*c7f0*/  LEA.HI.X.SX32 R23, R111, R114, 0x1, P4 ;  /* 0x000000726f177211 */ /* 0x000fc400020f0eff */
[----:B------:R-:W-:Y:S02]  /*c800*/  IADD3 R20, R14, -0x3f3504f3, RZ ;  /* 0xc0cafb0d0e147810 */ /* 0x000fe40007ffe0ff */
[----:B------:R-:W-:Y:S02]  /*c810*/  FSETP.GEU.AND P4, PT, R81, 1.175494350822287508e-38, PT ;  /* 0x008000005100780b */ /* 0x000fe40003f8e000 */
[----:B------:R-:W-:Y:S02]  /*c820*/  MOV R114, R69 ;  /* 0x0000004500727202 */ /* 0x000fe40000000f00 */
[----:B------:R-:W-:Y:S01]  /*c830*/  LOP3.LUT R69, R20, 0xff800000, RZ, 0xc0, !PT ;  /* 0xff80000014457812 */ /* 0x000fe200078ec0ff */
[C---:B------:R-:W-:Y:S01]  /*c840*/  FMUL R20, R73.reuse, 8388608 ;  /* 0x4b00000049147820 */ /* 0x040fe20000400000 */
[----:B------:R-:W-:Y:S02]  /*c850*/  FSEL R13, R56, R81, !P4 ;  /* 0x00000051380d7208 */ /* 0x000fe40006000000 */
[----:B------:R-:W-:-:S02]  /*c860*/  FSETP.GEU.AND P5, PT, R73, 1.175494350822287508e-38, PT ;  /* 0x008000004900780b */ /* 0x000fc40003fae000 */
[----:B------:R-:W-:Y:S02]  /*c870*/  IADD3 R56, R13, -0x3f3504f3, RZ ;  /* 0xc0cafb0d0d387810 */ /* 0x000fe40007ffe0ff */
[----:B------:R-:W-:Y:S02]  /*c880*/  FSEL R20, R20, R73, !P5 ;  /* 0x0000004914147208 */ /* 0x000fe40006800000 */
[----:B------:R-:W-:Y:S02]  /*c890*/  MOV R82, R70 ;  /* 0x0000004600527202 */ /* 0x000fe40000000f00 */
[----:B------:R-:W-:Y:S02]  /*c8a0*/  LOP3.LUT R70, R56, 0xff800000, RZ, 0xc0, !PT ;  /* 0xff80000038467812 */ /* 0x000fe400078ec0ff */
[----:B------:R-:W-:Y:S02]  /*c8b0*/  IADD3 R56, R20, -0x3f3504f3, RZ ;  /* 0xc0cafb0d14387810 */ /* 0x000fe40007ffe0ff */
[----:B------:R-:W-:Y:S01]  /*c8c0*/  MOV R110, R75 ;  /* 0x0000004b006e7202 */ /* 0x000fe20000000f00 */
[----:B------:R-:W-:Y:S01]  /*c8d0*/  IMAD.MOV.U32 R75, RZ, RZ, R63 ;  /* 0x000000ffff4b7224 */ /* 0x000fe200078e003f */
[----:B------:R-:W-:-:S02]  /*c8e0*/  FSETP.GT.AND P1, PT, |R73|, 8.50705917302346158658e+37, PT ;  /* 0x7e8000004900780b */ /* 0x000fc40003f24200 */
[----:B------:R-:W-:Y:S02]  /*c8f0*/  MOV R126, R57 ;  /* 0x00000039007e7202 */ /* 0x000fe40000000f00 */
[----:B------:R-:W-:Y:S01]  /*c900*/  MOV R136, R80 ;  /* 0x0000005000887202 */ /* 0x000fe20000000f00 */
[----:B------:R-:W0:Y:S01]  /*c910*/  I2F R57, R68 ;  /* 0x0000004400397306 */ /* 0x000e220000201400 */
[----:B------:R-:W-:Y:S01]  /*c920*/  MOV R122, R59 ;  /* 0x0000003b007a7202 */ /* 0x000fe20000000f00 */
[----:B------:R-:W-:Y:S01]  /*c930*/  IMAD.MOV.U32 R80, RZ, RZ, R71 ;  /* 0x000000ffff507224 */ /* 0x000fe200078e0047 */
[----:B------:R-:W-:Y:S02]  /*c940*/  LOP3.LUT R63, R56, 0xff800000, RZ, 0xc0, !PT ;  /* 0xff800000383f7812 */ /* 0x000fe400078ec0ff */
[----:B------:R-:W-:Y:S02]  /*c950*/  FSEL R56, RZ, -23, P2 ;  /* 0xc1b80000ff387808 */ /* 0x000fe40001000000 */
[C---:B------:R-:W-:Y:S01]  /*c960*/  FSETP.GEU.AND P2, PT, |R73|.reuse, 1.175494350822287508e-38, PT ;  /* 0x008000004900780b */ /* 0x040fe20003f4e200 */
[----:B------:R-:W1:Y:S01]  /*c970*/  I2F R59, R69 ;  /* 0x00000045003b7306 */ /* 0x000e620000201400 */
[----:B------:R-:W-:Y:S01]  /*c980*/  MOV R124, R58 ;  /* 0x0000003a007c7202 */ /* 0x000fe20000000f00 */
[----:B------:R-:W-:Y:S01]  /*c990*/  @P1 FMUL R73, R73, 0.25 ;  /* 0x3e80000049491820 */ /* 0x000fe20000400000 */
[----:B------:R-:W-:Y:S01]  /*c9a0*/  MOV R113, R87 ;  /* 0x0000005700717202 */ /* 0x000fe20000000f00 */
[----:B------:R-:W-:Y:S01]  /*c9b0*/  @P1 FMUL R67, R67, 0.25 ;  /* 0x3e80000043431820 */ /* 0x000fe20000400000 */
[----:B------:R-:W-:Y:S01]  /*c9c0*/  FSEL R58, RZ, -23, P3 ;  /* 0xc1b80000ff3a7808 */ /* 0x000fe20001800000 */
[----:B------:R-:W-:Y:S01]  /*c9d0*/  @P1 FMUL R66, R66, 0.25 ;  /* 0x3e80000042421820 */ /* 0x000fe20000400000 */
[----:B------:R-:W-:Y:S01]  /*c9e0*/  MOV R87, R62 ;  /* 0x0000003e00577202 */ /* 0x000fe20000000f00 */
[----:B------:R-:W2:Y:S01]  /*c9f0*/  I2F R71, R70 ;  /* 0x0000004600477306 */ /* 0x000ea20000201400 */
[----:B------:R-:W-:Y:S01]  /*ca00*/  FSETP.GT.AND P3, PT, |R81|, 8.50705917302346158658e+37, PT ;  /* 0x7e8000005100780b */ /* 0x000fe20003f64200 */
[----:B------:R-:W-:Y:S01]  /*ca10*/  @P1 FMUL R79, R79, 0.25 ;  /* 0x3e8000004f4f1820 */ /* 0x000fe20000400000 */
[----:B------:R-:W-:Y:S01]  /*ca20*/  MOV R111, R60 ;  /* 0x0000003c006f7202 */ /* 0x000fe20000000f00 */
[----:B------:R-:W-:Y:S01]  /*ca30*/  @!P2 FMUL R73, R73, 16777216 ;  /* 0x4b8000004949a820 */ /* 0x000fe20000400000 */
[----:B------:R-:W-:Y:S01]  /*ca40*/  FSEL R60, RZ, -23, P4 ;  /* 0xc1b80000ff3c7808 */ /* 0x000fe20002000000 */
[----:B------:R-:W-:Y:S01]  /*ca50*/  @P1 FMUL R78, R78, 0.25 ;  /* 0x3e8000004e4e1820 */ /* 0x000fe20000400000 */
[----:B------:R-:W-:Y:S01]  /*ca60*/  MOV R115, R85 ;  /* 0x0000005500737202 */ /* 0x000fe20000000f00 */
[----:B------:R-:W-:Y:S01]  /*ca70*/  @P1 FMUL R75, R75, 0.25 ;  /* 0x3e8000004b4b1820 */ /* 0x000fe20000400000 */
[----:B------:R-:W-:Y:S01]  /*ca80*/  MOV R85, R77 ;  /* 0x0000004d00557202 */ /* 0x000fe20000000f00 */
[----:B------:R-:W-:Y:S01]  /*ca90*/  @P1 FMUL R87, R87, 0.25 ;  /* 0x3e80000057571820 */ /* 0x000fe20000400000 */
[----:B------:R-:W-:Y:S01]  /*caa0*/  MOV R109, R61 ;  /* 0x0000003d006d7202 */ /* 0x000fe20000000f00 */
[----:B------:R-:W-:Y:S01]  /*cab0*/  @P1 FMUL R113, R113, 0.25 ;  /* 0x3e80000071711820 */ /* 0x000fe20000400000 */
[----:B------:R-:W3:Y:S01]  /*cac0*/  I2F R62, R63 ;  /* 0x0000003f003e7306 */ /* 0x000ee20000201400 */
[----:B------:R-:W-:Y:S01]  /*cad0*/  @P1 FMUL R86, R86, 0.25 ;  /* 0x3e80000056561820 */ /* 0x000fe20000400000 */
[----:B------:R-:W-:Y:S01]  /*cae0*/  MOV R77, R64 ;  /* 0x00000040004d7202 */ /* 0x000fe20000000f00 */
[----:B0-----:R-:W-:Y:S01]  /*caf0*/  FFMA.FTZ R56, R57, 1.1920928955078125e-07, R56 ;  /* 0x3400000039387823 */ /* 0x001fe20000010038 */
[----:B------:R-:W-:Y:S01]  /*cb00*/  FSETP.GT.AND P1, PT, |R83|, 8.50705917302346158658e+37, PT ;  /* 0x7e8000005300780b */ /* 0x000fe20003f24200 */
[----:B-1----:R-:W-:Y:S01]  /*cb10*/  FFMA.FTZ R57, R59, 1.1920928955078125e-07, R58 ;  /* 0x340000003b397823 */ /* 0x002fe2000001003a */
[----:B------:R-:W-:Y:S01]  /*cb20*/  FSEL R61, RZ, -23, P5 ;  /* 0xc1b80000ff3d7808 */ /* 0x000fe20002800000 */
[----:B--2---:R-:W-:Y:S01]  /*cb30*/  FFMA.FTZ R58, R71, 1.1920928955078125e-07, R60 ;  /* 0x34000000473a7823 */ /* 0x004fe2000001003c */
[----:B------:R-:W-:Y:S01]  /*cb40*/  FSETP.GEU.AND P4, PT, |R81|, 1.175494350822287508e-38, PT ;  /* 0x008000005100780b */ /* 0x000fe20003f8e200 */
[----:B------:R-:W0:Y:S01]  /*cb50*/  MUFU.RCP R60, R73 ;  /* 0x00000049003c7308 */ /* 0x000e220000001000 */
[----:B------:R-:W-:Y:S01]  /*cb60*/  @!P2 FMUL R67, R67, 16777216 ;  /* 0x4b8000004343a820 */ /* 0x000fe20000400000 */
[----:B------:R-:W-:Y:S01]  /*cb70*/  FSETP.GEU.AND P5, PT, |R83|, 1.175494350822287508e-38, PT ;  /* 0x008000005300780b */ /* 0x000fe20003fae200 */
[----:B------:R-:W-:Y:S01]  /*cb80*/  @!P2 FMUL R66, R66, 16777216 ;  /* 0x4b8000004242a820 */ /* 0x000fe20000400000 */
[----:B------:R-:W-:Y:S01]  /*cb90*/  MOV R120, R72 ;  /* 0x0000004800787202 */ /* 0x000fe20000000f00 */
[----:B------:R-:W-:Y:S01]  /*cba0*/  @!P2 FMUL R79, R79, 16777216 ;  /* 0x4b8000004f4fa820 */ /* 0x000fe20000400000 */
[----:B------:R-:W-:Y:S01]  /*cbb0*/  IADD3 R69, R14, -R69, RZ ;  /* 0x800000450e457210 */ /* 0x000fe20007ffe0ff */
[----:B------:R-:W-:Y:S01]  /*cbc0*/  @!P2 FMUL R78, R78, 16777216 ;  /* 0x4b8000004e4ea820 */ /* 0x000fe20000400000 */
[----:B------:R-:W-:Y:S01]  /*cbd0*/  MOV R123, 0x3dc6b27f ;  /* 0x3dc6b27f007b7802 */ /* 0x000fe20000000f00 */
[----:B------:R-:W-:Y:S01]  /*cbe0*/  @!P2 FMUL R75, R75, 16777216 ;  /* 0x4b8000004b4ba820 */ /* 0x000fe20000400000 */
[----:B------:R-:W-:Y:S01]  /*cbf0*/  IADD3 R68, R15, -R68, RZ ;  /* 0x800000440f447210 */ /* 0x000fe20007ffe0ff */
[----:B------:R-:W-:Y:S01]  /*cc00*/  @!P2 FMUL R87, R87, 16777216 ;  /* 0x4b8000005757a820 */ /* 0x000fe20000400000 */
[----:B------:R-:W-:Y:S01]  /*cc10*/  IADD3 R70, R13, -R70, RZ ;  /* 0x800000460d467210 */ /* 0x000fe20007ffe0ff */
[----:B------:R-:W-:Y:S01]  /*cc20*/  @!P2 FMUL R113, R113, 16777216 ;  /* 0x4b8000007171a820 */ /* 0x000fe20000400000 */
[----:B------:R-:W-:Y:S01]  /*cc30*/  LOP3.LUT R0, R0, 0x70, RZ, 0xc0, !PT ;  /* 0x0000007000007812 */ /* 0x000fe200078ec0ff */
[----:B------:R-:W-:Y:S01]  /*cc40*/  @!P2 FMUL R86, R86, 16777216 ;  /* 0x4b8000005656a820 */ /* 0x000fe20000400000 */
[----:B------:R-:W-:Y:S01]  /*cc50*/  FSETP.GT.AND P2, PT, |R119|, 8.50705917302346158658e+37, PT ;  /* 0x7e8000007700780b */ /* 0x000fe20003f44200 */
[----:B------:R-:W-:-:S02]  /*cc60*/  @P3 FMUL R81, R81, 0.25 ;  /* 0x3e80000051513820 */ /* 0x000fc40000400000 */
[----:B------:R-:W-:Y:S02]  /*cc70*/  @P3 FMUL R65, R65, 0.25 ;  /* 0x3e80000041413820 */ /* 0x000fe40000400000 */
[----:B------:R-:W-:Y:S02]  /*cc80*/  @P3 FMUL R77, R77, 0.25 ;  /* 0x3e8000004d4d3820 */ /* 0x000fe40000400000 */
[----:B------:R-:W-:Y:S02]  /*cc90*/  @P3 FMUL R85, R85, 0.25 ;  /* 0x3e80000055553820 */ /* 0x000fe40000400000 */
[----:B------:R-:W-:Y:S02]  /*cca0*/  @P3 FMUL R76, R76, 0.25 ;  /* 0x3e8000004c4c3820 */ /* 0x000fe40000400000 */
[----:B------:R-:W-:Y:S02]  /*ccb0*/  @P3 FMUL R109, R109, 0.25 ;  /* 0x3e8000006d6d3820 */ /* 0x000fe40000400000 */
[----:B------:R-:W-:-:S02]  /*ccc0*/  @P3 FMUL R111, R111, 0.25 ;  /* 0x3e8000006f6f3820 */ /* 0x000fc40000400000 */
[----:B------:R-:W-:Y:S02]  /*ccd0*/  @P3 FMUL R115, R115, 0.25 ;  /* 0x3e80000073733820 */ /* 0x000fe40000400000 */
[----:B------:R-:W-:Y:S01]  /*cce0*/  @P3 FMUL R84, R84, 0.25 ;  /* 0x3e80000054543820 */ /* 0x000fe20000400000 */
[----:B------:R-:W-:Y:S01]  /*ccf0*/  FSETP.GEU.AND P3, PT, |R119|, 1.175494350822287508e-38, PT ;  /* 0x008000007700780b */ /* 0x000fe20003f6e200 */
[----:B------:R-:W-:Y:S02]  /*cd00*/  @P1 FMUL R83, R83, 0.25 ;  /* 0x3e80000053531820 */ /* 0x000fe40000400000 */
[----:B------:R-:W-:Y:S02]  /*cd10*/  @P2 FMUL R119, R119, 0.25 ;  /* 0x3e80000077772820 */ /* 0x000fe40000400000 */
[----:B---3--:R-:W-:Y:S02]  /*cd20*/  FFMA.FTZ R59, R62, 1.1920928955078125e-07, R61 ;  /* 0x340000003e3b7823 */ /* 0x008fe4000001003d */
[----:B------:R-:W-:-:S02]  /*cd30*/  @!P4 FMUL R81, R81, 16777216 ;  /* 0x4b8000005151c820 */ /* 0x000fc40000400000 */
[C---:B0-----:R-:W-:Y:S02]  /*cd40*/  FMUL R62, R60.reuse, R67 ;  /* 0x000000433c3e7220 */ /* 0x041fe40000400000 */
[----:B------:R-:W-:Y:S02]  /*cd50*/  @!P5 FMUL R83, R83, 16777216 ;  /* 0x4b8000005353d820 */ /* 0x000fe40000400000 */
[C---:B------:R-:W-:Y:S02]  /*cd60*/  FMUL R67, R60.reuse, R79 ;  /* 0x0000004f3c437220 */ /* 0x040fe40000400000 */
[C---:B------:R-:W-:Y:S01]  /*cd70*/  FMUL R71, R60.reuse, R78 ;  /* 0x0000004e3c477220 */ /* 0x040fe20000400000 */
[----:B------:R-:W-:Y:S01]  /*cd80*/  MUFU.RCP R61, R83 ;  /* 0x00000053003d7308 */ /* 0x000fe20000001000 */
[----:B------:R-:W-:Y:S01]  /*cd90*/  FMUL R74, R60, R75 ;  /* 0x0000004b3c4a7220 */ /* 0x000fe20000400000 */
[----:B------:R-:W-:Y:S01]  /*cda0*/  F2FP.BF16.PACK_AB R67, R62, R67 ;  /* 0x000000433e43723e */ /* 0x000fe200000010ff */
[----:B------:R-:W-:-:S02]  /*cdb0*/  FMUL R64, R60, R66 ;  /* 0x000000423c407220 */ /* 0x000fc40000400000 */
[C---:B------:R-:W-:Y:S02]  /*cdc0*/  FMUL R75, R60.reuse, R87 ;  /* 0x000000573c4b7220 */ /* 0x040fe40000400000 */
[C---:B------:R-:W-:Y:S02]  /*cdd0*/  FMUL R79, R60.reuse, R113 ;  /* 0x000000713c4f7220 */ /* 0x040fe40000400000 */
[----:B------:R-:W-:Y:S02]  /*cde0*/  FMUL R78, R60, R86 ;  /* 0x000000563c4e7220 */ /* 0x000fe40000400000 */
[----:B------:R-:W-:Y:S01]  /*cdf0*/  @!P3 FMUL R119, R119, 16777216 ;  /* 0x4b8000007777b820 */ /* 0x000fe20000400000 */
[----:B------:R-:W0:Y:S01]  /*ce00*/  MUFU.RCP R60, R81 ;  /* 0x00000051003c7308 */ /* 0x000e220000001000 */
[----:B------:R-:W-:Y:S02]  /*ce10*/  @P2 FMUL R114, R114, 0.25 ;  /* 0x3e80000072722820 */ /* 0x000fe40000400000 */
[----:B------:R-:W-:-:S02]  /*ce20*/  @P2 FMUL R116, R116, 0.25 ;  /* 0x3e80000074742820 */ /* 0x000fc40000400000 */
[----:B------:R-:W-:Y:S02]  /*ce30*/  @P2 FMUL R120, R120, 0.25 ;  /* 0x3e80000078782820 */ /* 0x000fe40000400000 */
[----:B------:R-:W-:Y:S01]  /*ce40*/  @!P4 FMUL R77, R77, 16777216 ;  /* 0x4b8000004d4dc820 */ /* 0x000fe20000400000 */
[----:B------:R-:W1:Y:S01]  /*ce50*/  MUFU.RCP R83, R119 ;  /* 0x0000007700537308 */ /* 0x000e620000001000 */
[----:B------:R-:W-:Y:S02]  /*ce60*/  @!P4 FMUL R76, R76, 16777216 ;  /* 0x4b8000004c4cc820 */ /* 0x000fe40000400000 */
[----:B------:R-:W-:Y:S02]  /*ce70*/  @P2 FMUL R118, R118, 0.25 ;  /* 0x3e80000076762820 */ /* 0x000fe40000400000 */
[----:B------:R-:W-:Y:S02]  /*ce80*/  @P2 FMUL R128, R128, 0.25 ;  /* 0x3e80000080802820 */ /* 0x000fe40000400000 */
[----:B------:R-:W-:-:S02]  /*ce90*/  @P2 FMUL R136, R136, 0.25 ;  /* 0x3e80000088882820 */ /* 0x000fc40000400000 */
[----:B------:R-:W-:Y:S02]  /*cea0*/  @!P4 FMUL R65, R65, 16777216 ;  /* 0x4b8000004141c820 */ /* 0x000fe40000400000 */
[----:B------:R-:W-:Y:S02]  /*ceb0*/  @!P4 FMUL R85, R85, 16777216 ;  /* 0x4b8000005555c820 */ /* 0x000fe40000400000 */
[----:B------:R-:W-:Y:S02]  /*cec0*/  @!P4 FMUL R109, R109, 16777216 ;  /* 0x4b8000006d6dc820 */ /* 0x000fe40000400000 */
[----:B------:R-:W-:Y:S02]  /*ced0*/  @!P4 FMUL R111, R111, 16777216 ;  /* 0x4b8000006f6fc820 */ /* 0x000fe40000400000 */
[----:B------:R-:W-:Y:S02]  /*cee0*/  @!P4 FMUL R115, R115, 16777216 ;  /* 0x4b8000007373c820 */ /* 0x000fe40000400000 */
[----:B------:R-:W-:-:S02]  /*cef0*/  @P1 FMUL R110, R110, 0.25 ;  /* 0x3e8000006e6e1820 */ /* 0x000fc40000400000 */
[----:B------:R-:W-:Y:S02]  /*cf00*/  @P1 FMUL R112, R112, 0.25 ;  /* 0x3e80000070701820 */ /* 0x000fe40000400000 */
[----:B------:R-:W-:Y:S02]  /*cf10*/  @P2 FMUL R126, R126, 0.25 ;  /* 0x3e8000007e7e2820 */ /* 0x000fe40000400000 */
[----:B------:R-:W-:Y:S01]  /*cf20*/  @P2 FMUL R134, R134, 0.25 ;  /* 0x3e80000086862820 */ /* 0x000fe20000400000 */
[C---:B------:R-:W-:Y:S01]  /*cf30*/  FSETP.NEU.AND P2, PT, R15.reuse, RZ, PT ;  /* 0x000000ff0f00720b */ /* 0x040fe20003f4d000 */
[----:B------:R-:W-:Y:S01]  /*cf40*/  @!P4 FMUL R84, R84, 16777216 ;  /* 0x4b8000005454c820 */ /* 0x000fe20000400000 */
[----:B------:R-:W-:Y:S01]  /*cf50*/  ISETP.GE.U32.AND P4, PT, R15, 0x7f800000, PT ;  /* 0x7f8000000f00780c */ /* 0x000fe20003f86070 */
[----:B------:R-:W-:Y:S02]  /*cf60*/  @P1 FMUL R80, R80, 0.25 ;  /* 0x3e80000050501820 */ /* 0x000fe40000400000 */
[----:B------:R-:W-:-:S02]  /*cf70*/  @P1 FMUL R82, R82, 0.25 ;  /* 0x3e80000052521820 */ /* 0x000fc40000400000 */
[----:B------:R-:W-:Y:S02]  /*cf80*/  @P1 FMUL R122, R122, 0.25 ;  /* 0x3e8000007a7a1820 */ /* 0x000fe40000400000 */
[----:B------:R-:W-:Y:S02]  /*cf90*/  @P1 FMUL R124, R124, 0.25 ;  /* 0x3e8000007c7c1820 */ /* 0x000fe40000400000 */
[----:B------:R-:W-:Y:S02]  /*cfa0*/  @P1 FMUL R130, R130, 0.25 ;  /* 0x3e80000082821820 */ /* 0x000fe40000400000 */
[----:B------:R-:W-:Y:S01]  /*cfb0*/  @P1 FMUL R132, R132, 0.25 ;  /* 0x3e80000084841820 */ /* 0x000fe20000400000 */
[----:B------:R-:W-:Y:S01]  /*cfc0*/  ISETP.GE.U32.AND P1, PT, R20, 0x7f800000, PT ;  /* 0x7f8000001400780c */ /* 0x000fe20003f26070 */
[----:B------:R-:W-:Y:S02]  /*cfd0*/  @!P3 FMUL R114, R114, 16777216 ;  /* 0x4b8000007272b820 */ /* 0x000fe40000400000 */
[----:B------:R-:W-:-:S02]  /*cfe0*/  @!P3 FMUL R116, R116, 16777216 ;  /* 0x4b8000007474b820 */ /* 0x000fc40000400000 */
[----:B------:R-:W-:Y:S02]  /*cff0*/  @!P3 FMUL R120, R120, 16777216 ;  /* 0x4b8000007878b820 */ /* 0x000fe40000400000 */
[C---:B0-----:R-:W-:Y:S02]  /*d000*/  FMUL R66, R60.reuse, R77 ;  /* 0x0000004d3c427220 */ /* 0x041fe40000400000 */
[----:B------:R-:W-:Y:S02]  /*d010*/  FMUL R73, R60, R76 ;  /* 0x0000004c3c497220 */ /* 0x000fe40000400000 */
[----:B------:R-:W-:Y:S02]  /*d020*/  @!P3 FMUL R118, R118, 16777216 ;  /* 0x4b8000007676b820 */ /* 0x000fe40000400000 */
[----:B------:R-:W-:Y:S02]  /*d030*/  @!P3 FMUL R128, R128, 16777216 ;  /* 0x4b8000008080b820 */ /* 0x000fe40000400000 */
[----:B------:R-:W-:-:S02]  /*d040*/  @!P3 FMUL R136, R136, 16777216 ;  /* 0x4b8000008888b820 */ /* 0x000fc40000400000 */
[C---:B------:R-:W-:Y:S02]  /*d050*/  FMUL R65, R60.reuse, R65 ;  /* 0x000000413c417220 */ /* 0x040fe40000400000 */
[C---:B------:R-:W-:Y:S02]  /*d060*/  FMUL R72, R60.reuse, R85 ;  /* 0x000000553c487220 */ /* 0x040fe40000400000 */
[C---:B------:R-:W-:Y:S02]  /*d070*/  FMUL R76, R60.reuse, R109 ;  /* 0x0000006d3c4c7220 */ /* 0x040fe40000400000 */
[C---:B------:R-:W-:Y:S02]  /*d080*/  FMUL R77, R60.reuse, R111 ;  /* 0x0000006f3c4d7220 */ /* 0x040fe40000400000 */
[----:B------:R-:W-:Y:S02]  /*d090*/  FMUL R81, R60, R115 ;  /* 0x000000733c517220 */ /* 0x000fe40000400000 */
[----:B------:R-:W-:-:S02]  /*d0a0*/  @!P5 FMUL R110, R110, 16777216 ;  /* 0x4b8000006e6ed820 */ /* 0x000fc40000400000 */
[----:B------:R-:W-:Y:S01]  /*d0b0*/  @!P5 FMUL R112, R112, 16777216 ;  /* 0x4b8000007070d820 */ /* 0x000fe20000400000 */
[----:B------:R-:W-:Y:S01]  /*d0c0*/  F2FP.BF16.PACK_AB R76, R76, R81 ;  /* 0x000000514c4c723e */ /* 0x000fe200000010ff */
[----:B------:R-:W-:Y:S02]  /*d0d0*/  @!P3 FMUL R126, R126, 16777216 ;  /* 0x4b8000007e7eb820 */ /* 0x000fe40000400000 */
[----:B------:R-:W-:Y:S01]  /*d0e0*/  @!P3 FMUL R134, R134, 16777216 ;  /* 0x4b8000008686b820 */ /* 0x000fe20000400000 */
[----:B------:R-:W-:Y:S01]  /*d0f0*/  ISETP.GE.U32.AND P3, PT, R13, 0x7f800000, PT ;  /* 0x7f8000000d00780c */ /* 0x000fe20003f66070 */
[----:B------:R-:W-:Y:S02]  /*d100*/  FMUL R60, R60, R84 ;  /* 0x000000543c3c7220 */ /* 0x000fe40000400000 */
[----:B------:R-:W-:Y:S02]  /*d110*/  @!P5 FMUL R80, R80, 16777216 ;  /* 0x4b8000005050d820 */ /* 0x000fe40000400000 */
[----:B------:R-:W-:-:S02]  /*d120*/  @!P5 FMUL R82, R82, 16777216 ;  /* 0x4b8000005252d820 */ /* 0x000fc40000400000 */
[----:B------:R-:W-:Y:S02]  /*d130*/  @!P5 FMUL R122, R122, 16777216 ;  /* 0x4b8000007a7ad820 */ /* 0x000fe40000400000 */
[----:B------:R-:W-:Y:S02]  /*d140*/  @!P5 FMUL R124, R124, 16777216 ;  /* 0x4b8000007c7cd820 */ /* 0x000fe40000400000 */
[----:B------:R-:W-:Y:S02]  /*d150*/  @!P5 FMUL R130, R130, 16777216 ;  /* 0x4b8000008282d820 */ /* 0x000fe40000400000 */
[----:B------:R-:W-:Y:S01]  /*d160*/  @!P5 FMUL R132, R132, 16777216 ;  /* 0x4b8000008484d820 */ /* 0x000fe20000400000 */
[----:B------:R-:W-:Y:S01]  /*d170*/  ISETP.GE.U32.AND P5, PT, R14, 0x7f800000, PT ;  /* 0x7f8000000e00780c */ /* 0x000fe20003fa6070 */
[C---:B-1----:R-:W-:Y:S02]  /*d180*/  FMUL R84, R83.reuse, R114 ;  /* 0x0000007253547220 */ /* 0x042fe40000400000 */
[----:B------:R-:W-:-:S02]  /*d190*/  FMUL R85, R83, R116 ;  /* 0x0000007453557220 */ /* 0x000fc40000400000 */
[C---:B------:R-:W-:Y:S02]  /*d1a0*/  FMUL R86, R83.reuse, R120 ;  /* 0x0000007853567220 */ /* 0x040fe40000400000 */
[----:B------:R-:W-:Y:S01]  /*d1b0*/  FMUL R111, R83, R118 ;  /* 0x00000076536f7220 */ /* 0x000fe20000400000 */
[----:B------:R-:W-:Y:S01]  /*d1c0*/  F2FP.BF16.PACK_AB R118, R77, R60 ;  /* 0x0000003c4d76723e */ /* 0x000fe200000010ff */
        /* <DEDUP_REMOVED lines=8> */
[C---:B------:R-:W-:Y:S01]  /*d250*/  FMUL R113, R83.reuse, R126 ;  /* 0x0000007e53717220 */ /* 0x040fe20000400000 */
[----:B------:R-:W-:Y:S01]  /*d260*/  F2FP.BF16.PACK_AB R119, R66, R73 ;  /* 0x000000494277723e */ /* 0x000fe200000010ff */
[----:B------:R-:W-:Y:S01]  /*d270*/  FMUL R116, R83, R134 ;  /* 0x0000008653747220 */ /* 0x000fe20000400000 */
[----:B------:R-:W-:Y:S01]  /*d280*/  F2FP.BF16.PACK_AB R65, R64, R71 ;  /* 0x000000474041723e */ /* 0x000fe200000010ff */
[C---:B------:R-:W-:Y:S01]  /*d290*/  FMUL R80, R61.reuse, R80 ;  /* 0x000000503d507220 */ /* 0x040fe20000400000 */
[----:B------:R-:W-:Y:S01]  /*d2a0*/  LOP3.LUT R72, R108, 0x8, RZ, 0x3c, !PT ;  /* 0x000000086c487812 */ /* 0x000fe200078e3cff */
[----:B------:R-:W-:Y:S01]  /*d2b0*/  FMUL R82, R61, R82 ;  /* 0x000000523d527220 */ /* 0x000fe20000400000 */
[----:B------:R-:W-:Y:S01]  /*d2c0*/  F2FP.BF16.PACK_AB R84, R113, R116 ;  /* 0x000000747154723e */ /* 0x000fe200000010ff */
[C---:B------:R-:W-:Y:S01]  /*d2d0*/  FMUL R110, R61.reuse, R122 ;  /* 0x0000007a3d6e7220 */ /* 0x040fe20000400000 */
[----:B------:R-:W-:Y:S01]  /*d2e0*/  F2FP.BF16.PACK_AB R87, R80, R87 ;  /* 0x000000575057723e */ /* 0x000fe200000010ff */
[C---:B------:R-:W-:Y:S01]  /*d2f0*/  FMUL R112, R61.reuse, R124 ;  /* 0x0000007c3d707220 */ /* 0x040fe20000400000 */
[----:B------:R-:W-:Y:S01]  /*d300*/  F2FP.BF16.PACK_AB R113, R82, R109 ;  /* 0x0000006d5271723e */ /* 0x000fe200000010ff */
[----:B------:R-:W-:Y:S01]  /*d310*/  FMUL R115, R61, R130 ;  /* 0x000000823d737220 */ /* 0x000fe20000400000 */
[----:B------:R-:W-:Y:S01]  /*d320*/  F2FP.BF16.PACK_AB R64, R75, R78 ;  /* 0x0000004e4b40723e */ /* 0x000fe200000010ff */
[----:B------:R-:W-:Y:S01]  /*d330*/  FMUL R117, R61, R132 ;  /* 0x000000843d757220 */ /* 0x000fe20000400000 */
[----:B------:R-:W-:Y:S01]  /*d340*/  F2FP.BF16.PACK_AB R66, R74, R79 ;  /* 0x0000004f4a42723e */ /* 0x000fe200000010ff */
[----:B------:R-:W-:Y:S01]  /*d350*/  STS.64 [R108], R120 ;  /* 0x000000786c007388 */ /* 0x000fe20000000a00 */
[----:B------:R-:W-:Y:S01]  /*d360*/  F2FP.BF16.PACK_AB R86, R110, R115 ;  /* 0x000000736e56723e */ /* 0x000fe200000010ff */
[----:B------:R-:W-:Y:S01]  /*d370*/  FADD R69, R69, -1 ;  /* 0xbf80000045457421 */ /* 0x000fe20000000000 */
[----:B------:R-:W-:Y:S01]  /*d380*/  F2FP.BF16.PACK_AB R112, R112, R117 ;  /* 0x000000757070723e */ /* 0x000fe200000010ff */
[----:B------:R-:W-:Y:S01]  /*d390*/  STS.64 [R108+0x100], R84 ;  /* 0x000100546c007388 */ /* 0x000fe20000000a00 */
[----:B------:R-:W-:-:S02]  /*d3a0*/  FADD R68, R68, -1 ;  /* 0xbf80000044447421 */ /* 0x000fc40000000000 */
[CC--:B------:R-:W-:Y:S01]  /*d3b0*/  FFMA.FTZ R60, R69.reuse, R123.reuse, -0.16845393180847167969 ;  /* 0xbe2c7f30453c7423 */ /* 0x0c0fe2000001007b */
[----:B------:R-:W-:Y:S01]  /*d3c0*/  STS.64 [R108+0x80], R118 ;  /* 0x000080766c007388 */ /* 0x000fe20000000a00 */
[----:B------:R-:W-:Y:S02]  /*d3d0*/  IMAD.IADD R63, R20, 0x1, -R63 ;  /* 0x00000001143f7824 */ /* 0x000fe400078e0a3f */
[----:B------:R-:W-:Y:S01]  /*d3e0*/  FFMA.FTZ R60, R69, R60, 0.1716887056827545166 ;  /* 0x3e2fcf2a453c7423 */ /* 0x000fe2000001003c */
[----:B------:R-:W-:Y:S01]  /*d3f0*/  STS.64 [R108+0x180], R76 ;  /* 0x0001804c6c007388 */ /* 0x000fe20000000a00 */
[----:B------:R-:W-:Y:S02]  /*d400*/  FFMA.FTZ R61, R68, R123, -0.16845393180847167969 ;  /* 0xbe2c7f30443d7423 */ /* 0x000fe4000001007b */
[----:B------:R-:W-:Y:S01]  /*d410*/  FADD R70, R70, -1 ;  /* 0xbf80000046467421 */ /* 0x000fe20000000000 */
[----:B------:R-:W-:Y:S01]  /*d420*/  STS.64 [R72+0x1000], R112 ;  /* 0x0010007048007388 */ /* 0x000fe20000000a00 */
[----:B------:R-:W-:-:S02]  /*d430*/  FADD R62, R63, -1 ;  /* 0xbf8000003f3e7421 */ /* 0x000fc40000000000 */
[C---:B------:R-:W-:Y:S01]  /*d440*/  FFMA.FTZ R60, R69.reuse, R60, -0.17900948226451873779 ;  /* 0xbe374e43453c7423 */ /* 0x040fe2000001003c */
[----:B------:R-:W-:Y:S01]  /*d450*/  STS.64 [R72+0x1100], R86 ;  /* 0x0011005648007388 */ /* 0x000fe20000000a00 */
[----:B------:R-:W-:Y:S02]  /*d460*/  FFMA.FTZ R61, R68, R61, 0.1716887056827545166 ;  /* 0x3e2fcf2a443d7423 */ /* 0x000fe4000001003d */
[----:B------:R-:W-:Y:S01]  /*d470*/  FFMA.FTZ R63, R70, R123, -0.16845393180847167969 ;  /* 0xbe2c7f30463f7423 */ /* 0x000fe2000001007b */
[----:B------:R0:W-:Y:S01]  /*d480*/  STS.64 [R72+0x1080], R64 ;  /* 0x0010804048007388 */ /* 0x0001e20000000a00 */
[----:B------:R-:W-:Y:S02]  /*d490*/  FFMA.FTZ R60, R69, R60, 0.20512372255325317383 ;  /* 0x3e520bf4453c7423 */ /* 0x000fe4000001003c */
[----:B------:R-:W-:Y:S01]  /*d4a0*/  FFMA.FTZ R61, R68, R61, -0.17900948226451873779 ;  /* 0xbe374e43443d7423 */ /* 0x000fe2000001003d */
[----:B------:R-:W-:Y:S01]  /*d4b0*/  STS.64 [R72+0x1180], R66 ;  /* 0x0011804248007388 */ /* 0x000fe20000000a00 */
[----:B------:R-:W-:-:S02]  /*d4c0*/  FFMA.FTZ R63, R70, R63, 0.1716887056827545166 ;  /* 0x3e2fcf2a463f7423 */ /* 0x000fc4000001003f */
[----:B------:R-:W-:Y:S01]  /*d4d0*/  FFMA.FTZ R60, R69, R60, -0.24046532809734344482 ;  /* 0xbe763c8b453c7423 */ /* 0x000fe2000001003c */
[----:B------:R-:W-:Y:S01]  /*d4e0*/  BAR.SYNC.DEFER_BLOCKING 0x0 ;  /* 0x0000000000007b1d */ /* 0x000fe20000010000 */
[----:B------:R-:W-:Y:S02]  /*d4f0*/  FFMA.FTZ R61, R68, R61, 0.20512372255325317383 ;  /* 0x3e520bf4443d7423 */ /* 0x000fe4000001003d */
[----:B------:R-:W-:Y:S01]  /*d500*/  FFMA.FTZ R63, R70, R63, -0.17900948226451873779 ;  /* 0xbe374e43463f7423 */ /* 0x000fe2000001003f */
[----:B0-----:R-:W-:Y:S01]  /*d510*/  LOP3.LUT R64, R21, 0x8, RZ, 0x3c, !PT ;  /* 0x0000000815407812 */ /* 0x001fe200078e3cff */
[C---:B------:R-:W-:Y:S02]  /*d520*/  FFMA.FTZ R65, R62.reuse, R123, -0.16845393180847167969 ;  /* 0xbe2c7f303e417423 */ /* 0x040fe4000001007b */
[----:B------:R-:W-:Y:S02]  /*d530*/  FFMA.FTZ R60, R69, R60, 0.28857114911079406738 ;  /* 0x3e93bf99453c7423 */ /* 0x000fe4000001003c */
[----:B------:R-:W-:-:S02]  /*d540*/  FFMA.FTZ R65, R62, R65, 0.1716887056827545166 ;  /* 0x3e2fcf2a3e417423 */ /* 0x000fc40000010041 */
[----:B------:R-:W-:Y:S02]  /*d550*/  FFMA.FTZ R61, R68, R61, -0.24046532809734344482 ;  /* 0xbe763c8b443d7423 */ /* 0x000fe4000001003d */
[----:B------:R-:W-:Y:S02]  /*d560*/  FFMA.FTZ R65, R62, R65, -0.17900948226451873779 ;  /* 0xbe374e433e417423 */ /* 0x000fe40000010041 */
[----:B------:R-:W-:Y:S02]  /*d570*/  FFMA.FTZ R63, R70, R63, 0.20512372255325317383 ;  /* 0x3e520bf4463f7423 */ /* 0x000fe4000001003f */
[----:B------:R-:W-:Y:S02]  /*d580*/  FFMA.FTZ R65, R62, R65, 0.20512372255325317383 ;  /* 0x3e520bf43e417423 */ /* 0x000fe40000010041 */
[----:B------:R-:W-:Y:S02]  /*d590*/  FFMA.FTZ R60, R69, R60, -0.36067417263984680176 ;  /* 0xbeb8aa49453c7423 */ /* 0x000fe4000001003c */
[----:B------:R-:W-:-:S02]  /*d5a0*/  FFMA.FTZ R61, R68, R61, 0.28857114911079406738 ;  /* 0x3e93bf99443d7423 */ /* 0x000fc4000001003d */
[----:B------:R-:W-:Y:S01]  /*d5b0*/  FFMA.FTZ R63, R70, R63, -0.24046532809734344482 ;  /* 0xbe763c8b463f7423 */ /* 0x000fe2000001003f */
[----:B------:R-:W0:Y:S01]  /*d5c0*/  LDS.64 R66, [R21] ;  /* 0x0000000015427984 */ /* 0x000e220000000a00 */
[----:B------:R-:W-:Y:S02]  /*d5d0*/  FFMA.FTZ R65, R62, R65, -0.24046532809734344482 ;  /* 0xbe763c8b3e417423 */ /* 0x000fe40000010041 */
[----:B------:R-:W-:Y:S01]  /*d5e0*/  FFMA.FTZ R60, R69, R60, 0.48089820146560668945 ;  /* 0x3ef6384a453c7423 */ /* 0x000fe2000001003c */
[----:B------:R-:W1:Y:S01]  /*d5f0*/  LDS.64 R78, [R64] ;  /* 0x00000000404e7984 */ /* 0x000e620000000a00 */
[----:B------:R-:W-:Y:S02]  /*d600*/  FFMA.FTZ R61, R68, R61, -0.36067417263984680176 ;  /* 0xbeb8aa49443d7423 */ /* 0x000fe4000001003d */
[----:B------:R-:W-:Y:S01]  /*d610*/  FFMA.FTZ R63, R70, R63, 0.28857114911079406738 ;  /* 0x3e93bf99463f7423 */ /* 0x000fe2000001003f */
[----:B------:R-:W2:Y:S01]  /*d620*/  LDS.64 R72, [R21+0x200] ;  /* 0x0002000015487984 */ /* 0x000ea20000000a00 */
[----:B------:R-:W-:-:S02]  /*d630*/  FFMA.FTZ R65, R62, R65, 0.28857114911079406738 ;  /* 0x3e93bf993e417423 */ /* 0x000fc40000010041 */
[C---:B------:R-:W-:Y:S01]  /*d640*/  FFMA.FTZ R60, R69.reuse, R60, -0.72134751081466674805 ;  /* 0xbf38aa3b453c7423 */ /* 0x040fe2000001003c */
[----:B------:R-:W3:Y:S01]  /*d650*/  LDS.64 R80, [R64+0x200] ;  /* 0x0002000040507984 */ /* 0x000ee20000000a00 */
[----:B------:R-:W-:Y:S02]  /*d660*/  FFMA.FTZ R61, R68, R61, 0.48089820146560668945 ;  /* 0x3ef6384a443d7423 */ /* 0x000fe4000001003d */
[----:B------:R-:W-:Y:S01]  /*d670*/  FFMA.FTZ R63, R70, R63, -0.36067417263984680176 ;  /* 0xbeb8aa49463f7423 */ /* 0x000fe2000001003f */
[----:B------:R-:W4:Y:S01]  /*d680*/  LDS.64 R74, [R21+0x400] ;  /* 0x00040000154a7984 */ /* 0x000f220000000a00 */
[----:B------:R-:W-:Y:S02]  /*d690*/  FFMA.FTZ R65, R62, R65, -0.36067417263984680176 ;  /* 0xbeb8aa493e417423 */ /* 0x000fe40000010041 */
[----:B------:R-:W-:Y:S01]  /*d6a0*/  FMUL R60, R69, R60 ;  /* 0x0000003c453c7220 */ /* 0x000fe20000400000 */
[----:B------:R-:W5:Y:S01]  /*d6b0*/  LDS.64 R82, [R64+0x400] ;  /* 0x0004000040527984 */ /* 0x000f620000000a00 */
[----:B------:R-:W-:-:S02]  /*d6c0*/  FFMA.FTZ R61, R68, R61, -0.72134751081466674805 ;  /* 0xbf38aa3b443d7423 */ /* 0x000fc4000001003d */
[----:B------:R-:W-:Y:S01]  /*d6d0*/  FFMA.FTZ R63, R70, R63, 0.48089820146560668945 ;  /* 0x3ef6384a463f7423 */ /* 0x000fe2000001003f */
[----:B------:R0:W5:Y:S01]  /*d6e0*/  LDS.64 R76, [R21+0x600] ;  /* 0x00060000154c7984 */ /* 0x0001620000000a00 */
[----:B------:R-:W-:Y:S02]  /*d6f0*/  FFMA.FTZ R65, R62, R65, 0.48089820146560668945 ;  /* 0x3ef6384a3e417423 */ /* 0x000fe40000010041 */
[----:B------:R-:W-:Y:S01]  /*d700*/  FMUL R60, R69, R60 ;  /* 0x0000003c453c7220 */ /* 0x000fe20000400000 */
[----:B------:R-:W5:Y:S01]  /*d710*/  LDS.64 R84, [R64+0x600] ;  /* 0x0006000040547984 */ /* 0x000f620000000a00 */
[----:B------:R-:W-:Y:S02]  /*d720*/  FMUL R61, R68, R61 ;  /* 0x0000003d443d7220 */ /* 0x000fe40000400000 */
[----:B------:R-:W-:Y:S01]  /*d730*/  FFMA.FTZ R63, R70, R63, -0.72134751081466674805 ;  /* 0xbf38aa3b463f7423 */ /* 0x000fe2000001003f */
[----:B0-----:R-:W-:Y:S01]  /*d740*/  @P5 MOV R21, 0x7f800000 ;  /* 0x7f80000000155802 */ /* 0x001fe20000000f00 */
[----:B------:R-:W-:-:S02]  /*d750*/  FFMA.FTZ R65, R62, R65, -0.72134751081466674805 ;  /* 0xbf38aa3b3e417423 */ /* 0x000fc40000010041 */
[----:B------:R-:W-:Y:S02]  /*d760*/  FFMA.FTZ R60, R69, 1.4426950216293334961, R60 ;  /* 0x3fb8aa3b453c7823 */ /* 0x000fe4000001003c */
[----:B------:R-:W-:Y:S02]  /*d770*/  FMUL R61, R68, R61 ;  /* 0x0000003d443d7220 */ /* 0x000fe40000400000 */
[----:B------:R-:W-:Y:S01]  /*d780*/  FMUL R63, R70, R63 ;  /* 0x0000003f463f7220 */ /* 0x000fe20000400000 */
[----:B------:R0:W-:Y:S01]  /*d790*/  STG.E.U16 [R6.64], R66 ;  /* 0x0000004206007986 */ /* 0x0001e2000c101504 */
[----:B------:R-:W-:Y:S02]  /*d7a0*/  FMUL R65, R62, R65 ;  /* 0x000000413e417220 */ /* 0x000fe40000400000 */
[----:B------:R-:W-:Y:S01]  /*d7b0*/  FADD R57, R57, R60 ;  /* 0x0000003c39397221 */ /* 0x000fe20000000000 */
[----:B-1----:R1:W-:Y:S01]  /*d7c0*/  STG.E.U16 [R4.64], R78 ;  /* 0x0000004e04007986 */ /* 0x0023e2000c101504 */
[----:B------:R-:W-:Y:S01]  /*d7d0*/  FFMA.FTZ R61, R68, 1.4426950216293334961, R61 ;  /* 0x3fb8aa3b443d7823 */ /* 0x000fe2000001003d */
[----:B------:R-:W-:Y:S01]  /*d7e0*/  @P4 MOV R60, 0x7f800000 ;  /* 0x7f800000003c4802 */ /* 0x000fe20000000f00 */
[----:B------:R-:W-:Y:S01]  /*d7f0*/  FMUL R63, R70, R63 ;  /* 0x0000003f463f7220 */ /* 0x000fe20000400000 */
[----:B--2---:R2:W-:Y:S01]  /*d800*/  STG.E.U16 [R2.64], R72 ;  /* 0x0000004802007986 */ /* 0x0045e2000c101504 */
[----:B------:R-:W-:-:S02]  /*d810*/  FMUL R65, R62, R65 ;  /* 0x000000413e417220 */ /* 0x000fc40000400000 */
[----:B------:R-:W-:Y:S01]  /*d820*/  FADD R56, R56, R61 ;  /* 0x0000003d38387221 */ /* 0x000fe20000000000 */
[----:B---3--:R-:W-:Y:S01]  /*d830*/  STG.E.U16 [R106.64], R80 ;  /* 0x000000506a007986 */ /* 0x008fe2000c101504 */
[----:B0-----:R-:W-:Y:S01]  /*d840*/  PRMT R6, R72, 0x7632, R6 ;  /* 0x0000763248067816 */ /* 0x001fe20000000006 */
[----:B------:R-:W-:Y:S01]  /*d850*/  @P4 FFMA.FTZ R56, R15, R60, +INF ;  /* 0x7f8000000f384423 */ /* 0x000fe2000001003c */
[----:B------:R-:W-:Y:S01]  /*d860*/  @P3 MOV R60, 0x7f800000 ;  /* 0x7f800000003c3802 */ /* 0x000fe20000000f00 */
[----:B----4-:R0:W-:Y:S01]  /*d870*/  STG.E.U16 [R104.64], R74 ;  /* 0x0000004a68007986 */ /* 0x0101e2000c101504 */
[----:B-1----:R-:W-:Y:S01]  /*d880*/  PRMT R5, R78, 0x7632, R5 ;  /* 0x000076324e057816 */ /* 0x002fe20000000005 */
[----:B------:R-:W-:Y:S01]  /*d890*/  FFMA.FTZ R63, R70, 1.4426950216293334961, R63 ;  /* 0x3fb8aa3b463f7823 */ /* 0x000fe2000001003f */
[----:B------:R-:W-:Y:S01]  /*d8a0*/  @P1 MOV R15, 0x7f800000 ;  /* 0x7f800000000f1802 */ /* 0x000fe20000000f00 */
[----:B-----5:R1:W-:Y:S01]  /*d8b0*/  STG.E.U16 [R102.64], R82 ;  /* 0x0000005266007986 */ /* 0x0203e2000c101504 */
[----:B--2---:R-:W-:Y:S01]  /*d8c0*/  PRMT R3, R66, 0x7632, R3 ;  /* 0x0000763242037816 */ /* 0x004fe20000000003 */
[----:B------:R-:W-:Y:S01]  /*d8d0*/  FFMA.FTZ R62, R62, 1.4426950216293334961, R65 ;  /* 0x3fb8aa3b3e3e7823 */ /* 0x000fe20000010041 */
[----:B------:R-:W-:Y:S01]  /*d8e0*/  PRMT R2, R80, 0x7632, R2 ;  /* 0x0000763250027816 */ /* 0x000fe20000000002 */
[----:B------:R2:W-:Y:S01]  /*d8f0*/  STG.E.U16 [R100.64], R76 ;  /* 0x0000004c64007986 */ /* 0x0005e2000c101504 */
[----:B------:R-:W-:Y:S01]  /*d900*/  FADD R58, R58, R63 ;  /* 0x0000003f3a3a7221 */ /* 0x000fe20000000000 */
[----:B------:R-:W-:Y:S01]  /*d910*/  PRMT R4, R79, 0x7632, R4 ;  /* 0x000076324f047816 */ /* 0x000fe20000000004 */
[----:B------:R-:W-:Y:S01]  /*d920*/  FADD R59, R59, R62 ;  /* 0x0000003e3b3b7221 */ /* 0x000fe20000000000 */
[----:B------:R3:W-:Y:S01]  /*d930*/  STG.E.U16 [R98.64], R84 ;  /* 0x0000005462007986 */ /* 0x0007e2000c101504 */
[----:B0-----:R-:W-:Y:S01]  /*d940*/  PRMT R74, R74, 0x7632, R74 ;  /* 0x000076324a4a7816 */ /* 0x001fe2000000004a */
[----:B------:R-:W-:Y:S01]  /*d950*/  @P3 FFMA.FTZ R58, R13, R60, +INF ;  /* 0x7f8000000d3a3423 */ /* 0x000fe2000001003c */
[----:B------:R-:W-:Y:S01]  /*d960*/  FSETP.NEU.AND P3, PT, R20, RZ, PT ;  /* 0x000000ff1400720b */ /* 0x000fe20003f6d000 */
[----:B------:R0:W-:Y:S01]  /*d970*/  STG.E.U16 [R96.64], R3 ;  /* 0x0000000360007986 */ /* 0x0001e2000c101504 */
[----:B-1----:R-:W-:Y:S01]  /*d980*/  PRMT R82, R82, 0x7632, R82 ;  /* 0x0000763252527816 */ /* 0x002fe20000000052 */
[----:B------:R-:W-:Y:S01]  /*d990*/  @P1 FFMA.FTZ R59, R20, R15, +INF ;  /* 0x7f800000143b1423 */ /* 0x000fe2000001000f */
[----:B------:R-:W-:Y:S01]  /*d9a0*/  PRMT R20, R73, 0x7632, R20 ;  /* 0x0000763249147816 */ /* 0x000fe20000000014 */
[----:B------:R1:W-:Y:S01]  /*d9b0*/  STG.E.U16 [R94.64], R5 ;  /* 0x000000055e007986 */ /* 0x0003e2000c101504 */
[----:B--2---:R-:W-:Y:S01]  /*d9c0*/  PRMT R76, R76, 0x7632, R76 ;  /* 0x000076324c4c7816 */ /* 0x004fe2000000004c */
[----:B------:R-:W-:Y:S01]  /*d9d0*/  @P5 FFMA.FTZ R57, R14, R21, +INF ;  /* 0x7f8000000e395423 */ /* 0x000fe20000010015 */
[----:B------:R-:W-:Y:S01]  /*d9e0*/  FSETP.NEU.AND P5, PT, R13, RZ, PT ;  /* 0x000000ff0d00720b */ /* 0x000fe20003fad000 */
[----:B------:R2:W-:Y:S01]  /*d9f0*/  STG.E.U16 [R92.64], R6 ;  /* 0x000000065c007986 */ /* 0x0005e2000c101504 */
[----:B---3--:R-:W-:-:S02]  /*da00*/  PRMT R84, R84, 0x7632, R84 ;  /* 0x0000763254547816 */ /* 0x008fc40000000054 */
[----:B------:R-:W-:Y:S01]  /*da10*/  PRMT R13, R83, 0x7632, R13 ;  /* 0x00007632530d7816 */ /* 0x000fe2000000000d */
[----:B------:R3:W-:Y:S01]  /*da20*/  STG.E.U16 [R90.64], R2 ;  /* 0x000000025a007986 */ /* 0x0007e2000c101504 */
[----:B0-----:R-:W-:Y:S02]  /*da30*/  PRMT R3, R67, 0x7632, R3 ;  /* 0x0000763243037816 */ /* 0x001fe40000000003 */
[----:B------:R-:W-:Y:S01]  /*da40*/  PRMT R7, R85, 0x7632, R7 ;  /* 0x0000763255077816 */ /* 0x000fe20000000007 */
[----:B------:R0:W-:Y:S01]  /*da50*/  STG.E.U16 [R88.64], R74 ;  /* 0x0000004a58007986 */ /* 0x0001e2000c101504 */
[----:B-1----:R-:W-:Y:S02]  /*da60*/  PRMT R5, R75, 0x7632, R5 ;  /* 0x000076324b057816 */ /* 0x002fe40000000005 */
[----:B------:R-:W-:Y:S01]  /*da70*/  FSETP.NEU.AND P4, PT, R14, RZ, PT ;  /* 0x000000ff0e00720b */ /* 0x000fe20003f8d000 */
[----:B------:R0:W-:Y:S01]  /*da80*/  STG.E.U16 [R50.64], R82 ;  /* 0x0000005232007986 */ /* 0x0001e2000c101504 */
[----:B--2---:R-:W-:-:S02]  /*da90*/  PRMT R6, R77, 0x7632, R6 ;  /* 0x000076324d067816 */ /* 0x004fc40000000006 */
[----:B------:R-:W-:Y:S01]  /*daa0*/  FSEL R56, R56, -INF , P2 ;  /* 0xff80000038387808 */ /* 0x000fe20001000000 */
[----:B------:R0:W-:Y:S01]  /*dab0*/  STG.E.U16 [R54.64], R76 ;  /* 0x0000004c36007986 */ /* 0x0001e2000c101504 */
[----:B---3--:R-:W-:Y:S02]  /*dac0*/  PRMT R2, R81, 0x7632, R2 ;  /* 0x0000763251027816 */ /* 0x008fe40000000002 */
[----:B------:R-:W-:Y:S01]  /*dad0*/  FSEL R57, R57, -INF , P4 ;  /* 0xff80000039397808 */ /* 0x000fe20002000000 */
[----:B------:R0:W-:Y:S01]  /*dae0*/  STG.E.U16 [R52.64], R84 ;  /* 0x0000005434007986 */ /* 0x0001e2000c101504 */
[----:B------:R-:W-:Y:S01]  /*daf0*/  FSEL R58, R58, -INF , P5 ;  /* 0xff8000003a3a7808 */ /* 0x000fe20002800000 */
[----:B------:R-:W-:Y:S01]  /*db00*/  FFMA R56, R56, 0.69314718246459960938, R19 ;  /* 0x3f31721838387823 */ /* 0x000fe20000000013 */
[----:B------:R-:W-:Y:S01]  /*db10*/  FSEL R59, R59, -INF , P3 ;  /* 0xff8000003b3b7808 */ /* 0x000fe20001800000 */
[----:B------:R0:W-:Y:S01]  /*db20*/  STG.E.U16 [R46.64], R67 ;  /* 0x000000432e007986 */ /* 0x0001e2000c101504 */
[----:B------:R-:W-:-:S02]  /*db30*/  FFMA R57, R57, 0.69314718246459960938, R18 ;  /* 0x3f31721839397823 */ /* 0x000fc40000000012 */
[----:B------:R-:W-:Y:S01]  /*db40*/  FFMA R58, R58, 0.69314718246459960938, R17 ;  /* 0x3f3172183a3a7823 */ /* 0x000fe20000000011 */
[----:B------:R0:W-:Y:S01]  /*db50*/  STG.E.U16 [R42.64], R79 ;  /* 0x0000004f2a007986 */ /* 0x0001e2000c101504 */
[----:B------:R-:W-:-:S03]  /*db60*/  FFMA R59, R59, 0.69314718246459960938, R16 ;  /* 0x3f3172183b3b7823 */ /* 0x000fc60000000010 */
[----:B------:R0:W-:Y:S04]  /*db70*/  STG.E.U16 [R38.64], R73 ;  /* 0x0000004926007986 */ /* 0x0001e8000c101504 */
        /* <DEDUP_REMOVED lines=13> */
[----:B------:R-:W-:Y:S06]  /*dc50*/  BAR.SYNC.DEFER_BLOCKING 0x0 ;  /* 0x0000000000007b1d */ /* 0x000fec0000010000 */
[----:B------:R0:W-:Y:S04]  /*dc60*/  STS.128 [R0], R56 ;  /* 0x0000003800007388 */ /* 0x0001e80000000c00 */
[----:B------:R-:W-:Y:S06]  /*dc70*/  BAR.SYNC.DEFER_BLOCKING 0x0 ;  /* 0x0000000000007b1d */ /* 0x000fec0000010000 */
[----:B------:R-:W-:Y:S05]  /*dc80*/  @P0 EXIT ;  /* 0x000000000000094d */ /* 0x000fea0003800000 */
[----:B0-----:R-:W0:Y:S01]  /*dc90*/  LDS R7, [R12] ;  /* 0x000000000c077984 */ /* 0x001e220000000800 */
[----:B------:R-:W-:Y:S01]  /*dca0*/  IMAD R0, R129, c[0x0][0x1cc], RZ ;  /* 0x0000730081007a24 */ /* 0x000fe200078e02ff */
[C---:B------:R-:W-:Y:S01]  /*dcb0*/  SHF.L.U32 R3, R125.reuse, 0x2, RZ ;  /* 0x000000027d037819 */ /* 0x040fe200000006ff */
[----:B------:R-:W-:-:S03]  /*dcc0*/  IMAD.HI R5, R125, 0x4, RZ ;  /* 0x000000047d057827 */ /* 0x000fc600078e02ff */
[C---:B------:R-:W-:Y:S01]  /*dcd0*/  SHF.L.U32 R2, R0.reuse, 0x2, RZ ;  /* 0x0000000200027819 */ /* 0x040fe200000006ff */
[----:B------:R-:W-:-:S03]  /*dce0*/  IMAD.HI R0, R0, 0x4, RZ ;  /* 0x0000000400007827 */ /* 0x000fc600078e02ff */
[----:B------:R-:W-:-:S04]  /*dcf0*/  IADD3 R2, P0, P1, R3, c[0x0][0x180], R2 ;  /* 0x0000600003027a10 */ /* 0x000fc8000791e002 */
[----:B------:R-:W-:-:S05]  /*dd00*/  IADD3.X R3, R5, c[0x0][0x184], R0, P0, P1 ;  /* 0x0000610005037a10 */ /* 0x000fca00007e2400 */
[----:B0-----:R-:W-:Y:S01]  /*dd10*/  STG.E [R2.64], R7 ;  /* 0x0000000702007986 */ /* 0x001fe2000c101904 */
[----:B------:R-:W-:Y:S05]  /*dd20*/  EXIT ;  /* 0x000000000000794d */ /* 0x000fea0003800000 */
.L_x_2:
[----:B------:R-:W-:-:S00]  /*dd30*/  BRA `(.L_x_2) ;  /* 0xfffffff000007947 */ /* 0x000fc0000383ffff */
[----:B------:R-:W-:-:S00]  /*dd40*/  NOP ;  /* 0x0000000000007918 */ /* 0x000fc00000000000 */
        /* <DEDUP_REMOVED lines=11> */
.L_x_3:


//--------------------- .nv.global.init           --------------------------
	.section	.nv.global.init,"aw",@progbits
.nv.global.init:
	.type		_$_str,@object
	.size		_$_str,(.L_0 - _$_str)
_$_str:
        /*0000*/ 	.byte	0x5f, 0x5f, 0x43, 0x55, 0x44, 0x41, 0x5f, 0x46, 0x54, 0x5a, 0x00
.L_0:


//--------------------- .nv.shared.attn_fwd       --------------------------
	.section	.nv.shared.attn_fwd,"aw",@nobits
	.sectionflags	@""
	.align	16
